def gluon_wgmma(
    a_ptr,
    b_ptr,
    c_ptr,
    M,
    N,
    K,
    stride_am,
    stride_bk,
    stride_cm,
    BLOCK_M: gl.constexpr,
    BLOCK_N: gl.constexpr,
    BLOCK_K: gl.constexpr,
    DTYPE: gl.constexpr,
    A_LAYOUT: gl.constexpr,
    B_LAYOUT: gl.constexpr,
    C_LAYOUT: gl.constexpr,
    B_SHAPE: gl.constexpr,
    TRANS_B: gl.constexpr,
    NUM_BUFFERS: gl.constexpr,
    NUM_WARPS: gl.constexpr,
):
    a_desc = tma.make_tensor_descriptor(
        a_ptr, [M, K], [stride_am, 1], [BLOCK_M, BLOCK_K], A_LAYOUT
    )
    b_desc = tma.make_tensor_descriptor(
        b_ptr,
        [N, K] if TRANS_B else [K, N],
        [stride_bk, 1],
        B_SHAPE,
        B_LAYOUT,
    )
    c_desc = tma.make_tensor_descriptor(
        c_ptr, [M, N], [stride_cm, 1], [BLOCK_M, BLOCK_N], C_LAYOUT
    )

    a_bufs = gl.allocate_shared_memory(
        DTYPE, [NUM_BUFFERS, BLOCK_M, BLOCK_K], A_LAYOUT
    )
    b_bufs = gl.allocate_shared_memory(DTYPE, [NUM_BUFFERS] + B_SHAPE, B_LAYOUT)

    pid_m = gl.program_id(0)
    pid_n = gl.program_id(1)
    off_m = pid_m * BLOCK_M
    off_n = pid_n * BLOCK_N

    mma_layout: gl.constexpr = pick_wgmma_layout(DTYPE, BLOCK_M, BLOCK_N, NUM_WARPS)
    acc = warpgroup_mma_init(
        gl.zeros((BLOCK_M, BLOCK_N), dtype=gl.float32, layout=mma_layout)
    )

    bars = gl.allocate_shared_memory(
        gl.int64, [NUM_BUFFERS, 1], mbarrier.MBarrierLayout()
    )
    for i in gl.static_range(NUM_BUFFERS):
        mbarrier.init(bars.index(i), count=1)
    idx = 0
    phase = 0

    for k in range(0, K, BLOCK_K):
        a = a_bufs.index(idx)
        b = b_bufs.index(idx)
        bar = bars.index(idx)
        mbarrier.expect(bar, a_desc.block_type.nbytes + b_desc.block_type.nbytes)
        tma.async_copy_global_to_shared(a_desc, [off_m, k], bar, a)
        tma.async_copy_global_to_shared(
            b_desc, [off_n, k] if TRANS_B else [k, off_n], bar, b
        )
        mbarrier.wait(bar, phase=phase)

        if TRANS_B:
            b = b.permute((1, 0))
        acc = warpgroup_mma_wait(num_outstanding=0, deps=(acc,))
        acc = warpgroup_mma(a, b, acc, is_async=True)

        idx += 1
        if idx == NUM_BUFFERS:
            idx = 0
            phase ^= 1

    acc = warpgroup_mma_wait(num_outstanding=0, deps=(acc,))
    for i in gl.static_range(NUM_BUFFERS):
        mbarrier.invalidate(bars.index(i))

    c_smem = gl.allocate_shared_memory(DTYPE, [BLOCK_M, BLOCK_N], C_LAYOUT)
    c_smem.store(acc.to(DTYPE))
    fence_async_shared()
    tma.async_copy_shared_to_global(c_desc, [off_m, off_n], c_smem)
    tma.store_wait(pendings=0)

# config = {"BLOCK_K": 128, "BLOCK_M": 64, "BLOCK_N": 64, "arch": "sm_90", "dtype": "fp8e4m3", "num_buffers": 3, "num_warps": 4, "trans_b": 1}
# arch = sm_90


// ===== COMPILED SASS (sm_90a) =====

	.target	sm_90a

	.elftype	@"ET_EXEC"


//--------------------- .note.nv.tkinfo           --------------------------
	.section	.note.nv.tkinfo,"",@"SHT_NOTE"
	.sectionflags	@"SHF_NOTE_NV_TKINFO"
	.tkinfo
        /*0018*/ 	.word	0x00000002
        /*0030*/ 	.string	""
        /*0030*/ 	.string	"ptxas"
        /*0030*/ 	.string	"Cuda compilation tools, release 13.0, V13.0.88"
        /*0030*/ 	.string	"Build cuda_13.0.r13.0/compiler.36424714_0"
        /*0030*/ 	.string	"-v  -suppress-debug-info  -lineinfo  -arch sm_90a "



//--------------------- .note.nv.cuinfo           --------------------------
	.section	.note.nv.cuinfo,"",@"SHT_NOTE"
	.sectionflags	@"SHF_NOTE_NV_CUINFO"
        /*0018*/ 	.short	0x0002
        /*001a*/ 	.short	0x005a
        /*001c*/ 	.short	0x0082
	.zero		2


//--------------------- .nv.info                  --------------------------
	.section	.nv.info,"",@"SHT_CUDA_INFO"
	.align	4


	//----- nvinfo : EIATTR_REGCOUNT
	.align		4
        /*0000*/ 	.byte	0x04, 0x2f
        /*0002*/ 	.short	(.L_1 - .L_0)
	.align		4
.L_0:
        /*0004*/ 	.word	index@(gluon_wgmma)
        /*0008*/ 	.word	0x0000003a


	//----- nvinfo : EIATTR_FRAME_SIZE
	.align		4
.L_1:
        /*000c*/ 	.byte	0x04, 0x11
        /*000e*/ 	.short	(.L_3 - .L_2)
	.align		4
.L_2:
        /*0010*/ 	.word	index@(gluon_wgmma)
        /*0014*/ 	.word	0x00000000


	//----- nvinfo : EIATTR_MIN_STACK_SIZE
	.align		4
.L_3:
        /*0018*/ 	.byte	0x04, 0x12
        /*001a*/ 	.short	(.L_5 - .L_4)
	.align		4
.L_4:
        /*001c*/ 	.word	index@(gluon_wgmma)
        /*0020*/ 	.word	0x00000000
.L_5:


//--------------------- .nv.compat                --------------------------
	.section	.nv.compat,"",@"SHT_CUDA_COMPAT_INFO"
	.align	4
        /*0000*/ 	.byte	0x02, 0x09, 0x01, 0x00, 0x02, 0x02, 0x04, 0x00, 0x02, 0x05, 0x05, 0x00, 0x03, 0x07, 0x01, 0x01
        /*0010*/ 	.byte	0x02, 0x03, 0x03, 0x00, 0x02, 0x06, 0x01, 0x00, 0x04, 0x0b, 0x08, 0x00, 0x00, 0x00, 0x00, 0x00
        /*0020*/ 	.byte	0x00, 0x00, 0x00, 0x00


//--------------------- .nv.info.gluon_wgmma      --------------------------
	.section	.nv.info.gluon_wgmma,"",@"SHT_CUDA_INFO"
	.sectionflags	@""
	.align	4


	//----- nvinfo : EIATTR_CUDA_API_VERSION
	.align		4
        /*0000*/ 	.byte	0x04, 0x37
        /*0002*/ 	.short	(.L_7 - .L_6)
.L_6:
        /*0004*/ 	.word	0x00000082


	//----- nvinfo : EIATTR_KPARAM_INFO
	.align		4
.L_7:
        /*0008*/ 	.byte	0x04, 0x17
        /*000a*/ 	.short	(.L_9 - .L_8)
.L_8:
        /*000c*/ 	.word	0x00000000
        /*0010*/ 	.short	0x000a
        /*0012*/ 	.short	0x0048
        /*0014*/ 	.byte	0x00, 0xf4, 0x21, 0x00


	//----- nvinfo : EIATTR_KPARAM_INFO
	.align		4
.L_9:
        /*0018*/ 	.byte	0x04, 0x17
        /*001a*/ 	.short	(.L_11 - .L_10)
.L_10:
        /*001c*/ 	.word	0x00000000
        /*0020*/ 	.short	0x0009
        /*0022*/ 	.short	0x0040
        /*0024*/ 	.byte	0x00, 0xf4, 0x21, 0x00


	//----- nvinfo : EIATTR_KPARAM_INFO
	.align		4
.L_11:
        /*0028*/ 	.byte	0x04, 0x17
        /*002a*/ 	.short	(.L_13 - .L_12)
.L_12:
        /*002c*/ 	.word	0x00000000
        /*0030*/ 	.short	0x0008
        /*0032*/ 	.short	0x0038
        /*0034*/ 	.byte	0x00, 0xf0, 0x21, 0x00


	//----- nvinfo : EIATTR_KPARAM_INFO
	.align		4
.L_13:
        /*0038*/ 	.byte	0x04, 0x17
        /*003a*/ 	.short	(.L_15 - .L_14)
.L_14:
        /*003c*/ 	.word	0x00000000
        /*0040*/ 	.short	0x0007
        /*0042*/ 	.short	0x0030
        /*0044*/ 	.byte	0x00, 0xf0, 0x21, 0x00


	//----- nvinfo : EIATTR_KPARAM_INFO
	.align		4
.L_15:
        /*0048*/ 	.byte	0x04, 0x17
        /*004a*/ 	.short	(.L_17 - .L_16)
.L_16:
        /*004c*/ 	.word	0x00000000
        /*0050*/ 	.short	0x0006
        /*0052*/ 	.short	0x0028
        /*0054*/ 	.byte	0x00, 0xf0, 0x21, 0x00


	//----- nvinfo : EIATTR_KPARAM_INFO
	.align		4
.L_17:
        /*0058*/ 	.byte	0x04, 0x17
        /*005a*/ 	.short	(.L_19 - .L_18)
.L_18:
        /*005c*/ 	.word	0x00000000
        /*0060*/ 	.short	0x0005
        /*0062*/ 	.short	0x0020
        /*0064*/ 	.byte	0x00, 0xf0, 0x11, 0x00


	//----- nvinfo : EIATTR_KPARAM_INFO
	.align		4
.L_19:
        /*0068*/ 	.byte	0x04, 0x17
        /*006a*/ 	.short	(.L_21 - .L_20)
.L_20:
        /*006c*/ 	.word	0x00000000
        /*0070*/ 	.short	0x0004
        /*0072*/ 	.short	0x001c
        /*0074*/ 	.byte	0x00, 0xf0, 0x11, 0x00


	//----- nvinfo : EIATTR_KPARAM_INFO
	.align		4
.L_21:
        /*0078*/ 	.byte	0x04, 0x17
        /*007a*/ 	.short	(.L_23 - .L_22)
.L_22:
        /*007c*/ 	.word	0x00000000
        /*0080*/ 	.short	0x0003
        /*0082*/ 	.short	0x0018
        /*0084*/ 	.byte	0x00, 0xf0, 0x11, 0x00


	//----- nvinfo : EIATTR_KPARAM_INFO
	.align		4
.L_23:
        /*0088*/ 	.byte	0x04, 0x17
        /*008a*/ 	.short	(.L_25 - .L_24)
.L_24:
        /*008c*/ 	.word	0x00000000
        /*0090*/ 	.short	0x0002
        /*0092*/ 	.short	0x0010
        /*0094*/ 	.byte	0x00, 0xf4, 0x21, 0x00


	//----- nvinfo : EIATTR_KPARAM_INFO
	.align		4
.L_25:
        /*0098*/ 	.byte	0x04, 0x17
        /*009a*/ 	.short	(.L_27 - .L_26)
.L_26:
        /*009c*/ 	.word	0x00000000
        /*00a0*/ 	.short	0x0001
        /*00a2*/ 	.short	0x0008
        /*00a4*/ 	.byte	0x00, 0xf4, 0x21, 0x00


	//----- nvinfo : EIATTR_KPARAM_INFO
	.align		4
.L_27:
        /*00a8*/ 	.byte	0x04, 0x17
        /*00aa*/ 	.short	(.L_29 - .L_28)
.L_28:
        /*00ac*/ 	.word	0x00000000
        /*00b0*/ 	.short	0x0000
        /*00b2*/ 	.short	0x0000
        /*00b4*/ 	.byte	0x00, 0xf4, 0x21, 0x00


	//----- nvinfo : EIATTR_SPARSE_MMA_MASK
	.align		4
.L_29:
        /*00b8*/ 	.byte	0x03, 0x50
        /*00ba*/ 	.short	0x0000


	//----- nvinfo : EIATTR_MAXREG_COUNT
	.align		4
        /*00bc*/ 	.byte	0x03, 0x1b
        /*00be*/ 	.short	0x00ff


	//----- nvinfo : EIATTR_NUM_BARRIERS
	.align		4
        /*00c0*/ 	.byte	0x02, 0x4c
        /*00c2*/ 	.byte	0x01
	.zero		1


	//----- nvinfo : EIATTR_MERCURY_ISA_VERSION
	.align		4
        /*00c4*/ 	.byte	0x03, 0x5f
        /*00c6*/ 	.short	0x0101


	//----- nvinfo : EIATTR_INT_WARP_WIDE_INSTR_OFFSETS
	.align		4
        /*00c8*/ 	.byte	0x04, 0x31
        /*00ca*/ 	.short	(.L_31 - .L_30)


	//   ....[0]....
.L_30:
        /*00cc*/ 	.word	0x00001280


	//   ....[1]....
        /*00d0*/ 	.word	0x000012a0


	//   ....[2]....
        /*00d4*/ 	.word	0x000012b0


	//   ....[3]....
        /*00d8*/ 	.word	0x00001390


	//   ....[4]....
        /*00dc*/ 	.word	0x00001620


	//   ....[5]....
        /*00e0*/ 	.word	0x00001630


	//   ....[6]....
        /*00e4*/ 	.word	0x000016a0


	//   ....[7]....
        /*00e8*/ 	.word	0x000016b0


	//   ....[8]....
        /*00ec*/ 	.word	0x00001b30


	//   ....[9]....
        /*00f0*/ 	.word	0x00001b50


	//----- nvinfo : EIATTR_COOP_GROUP_MASK_REGIDS
	.align		4
.L_31:
        /*00f4*/ 	.byte	0x04, 0x29
        /*00f6*/ 	.short	(.L_33 - .L_32)


	//   ....[0]....
.L_32:
        /*00f8*/ 	.word	0xffffffff


	//   ....[1]....
        /*00fc*/ 	.word	0xffffffff


	//   ....[2]....
        /*0100*/ 	.word	0xffffffff


	//----- nvinfo : EIATTR_COOP_GROUP_INSTR_OFFSETS
	.align		4
.L_33:
        /*0104*/ 	.byte	0x04, 0x28
        /*0106*/ 	.short	(.L_35 - .L_34)


	//   ....[0]....
.L_34:
        /*0108*/ 	.word	0x00000140


	//   ....[1]....
        /*010c*/ 	.word	0x000006e0


	//   ....[2]....
        /*0110*/ 	.word	0x00000cb0


	//----- nvinfo : EIATTR_MBARRIER_INSTR_OFFSETS
	.align		4
.L_35:
        /*0114*/ 	.byte	0x04, 0x39
        /*0116*/ 	.short	(.L_37 - .L_36)


	//   ....[0]....
.L_36:
        /*0118*/ 	.word	0x000013f0
        /*011c*/ 	.word	0x000000ff
        /*0120*/ 	.word	0x0000c000
        /*0124*/ 	.short	0x0100
        /*0126*/ 	.byte	0x10
	.zero		1


	//   ....[1]....
        /*0128*/ 	.word	0x00001410
        /*012c*/ 	.word	0x000000ff
        /*0130*/ 	.word	0x0000c008
        /*0134*/ 	.short	0x0100
        /*0136*/ 	.byte	0x10
	.zero		1


	//   ....[2]....
        /*0138*/ 	.word	0x00001440
        /*013c*/ 	.word	0x000000ff
        /*0140*/ 	.word	0x0000c010
        /*0144*/ 	.short	0x0100
        /*0146*/ 	.byte	0x10
	.zero		1


	//   ....[3]....
        /*0148*/ 	.word	0x00001760
        /*014c*/ 	.word	0x000000ff
        /*0150*/ 	.word	0x0000c000
        /*0154*/ 	.short	0x010a
        /*0156*/ 	.byte	0x11
	.zero		1


	//   ....[4]....
        /*0158*/ 	.word	0x00001a90
        /*015c*/ 	.word	0x000000ff
        /*0160*/ 	.word	0x0000c000
        /*0164*/ 	.short	0x0108
        /*0166*/ 	.byte	0x10
	.zero		1


	//   ....[5]....
        /*0168*/ 	.word	0x00001ba0
        /*016c*/ 	.word	0x000000ff
        /*0170*/ 	.word	0x0000c008
        /*0174*/ 	.short	0x0108
        /*0176*/ 	.byte	0x10
	.zero		1


	//   ....[6]....
        /*0178*/ 	.word	0x00001be0
        /*017c*/ 	.word	0x000000ff
        /*0180*/ 	.word	0x0000c010
        /*0184*/ 	.short	0x0108
        /*0186*/ 	.byte	0x10
	.zero		1


	//   ....[7]....
        /*0188*/ 	.word	0x00001d70
        /*018c*/ 	.word	0x000000ff
        /*0190*/ 	.word	0x0000c000
        /*0194*/ 	.short	0x010a
        /*0196*/ 	.byte	0x11
	.zero		1


	//----- nvinfo : EIATTR_NUM_MBARRIERS
	.align		4
.L_37:
        /*0198*/ 	.byte	0x03, 0x38
        /*019a*/ 	.short	0x0003


	//----- nvinfo : EIATTR_EXIT_INSTR_OFFSETS
	.align		4
        /*019c*/ 	.byte	0x04, 0x1c
        /*019e*/ 	.short	(.L_39 - .L_38)


	//   ....[0]....
.L_38:
        /*01a0*/ 	.word	0x00001d60


	//----- nvinfo : EIATTR_REQNTID
	.align		4
.L_39:
        /*01a4*/ 	.byte	0x04, 0x10
        /*01a6*/ 	.short	(.L_41 - .L_40)
.L_40:
        /*01a8*/ 	.word	0x00000080
        /*01ac*/ 	.word	0x00000001
        /*01b0*/ 	.word	0x00000001


	//----- nvinfo : EIATTR_CRS_STACK_SIZE
	.align		4
.L_41:
        /*01b4*/ 	.byte	0x04, 0x1e
        /*01b6*/ 	.short	(.L_43 - .L_42)
.L_42:
        /*01b8*/ 	.word	0x00000000


	//----- nvinfo : EIATTR_CBANK_PARAM_SIZE
	.align		4
.L_43:
        /*01bc*/ 	.byte	0x03, 0x19
        /*01be*/ 	.short	0x0050


	//----- nvinfo : EIATTR_PARAM_CBANK
	.align		4
        /*01c0*/ 	.byte	0x04, 0x0a
        /*01c2*/ 	.short	(.L_45 - .L_44)
	.align		4
.L_44:
        /*01c4*/ 	.word	index@(.nv.constant0.gluon_wgmma)
        /*01c8*/ 	.short	0x0210
        /*01ca*/ 	.short	0x0050


	//----- nvinfo : EIATTR_SW_WAR
	.align		4
.L_45:
        /*01cc*/ 	.byte	0x04, 0x36
        /*01ce*/ 	.short	(.L_47 - .L_46)
.L_46:
        /*01d0*/ 	.word	0x00000008
.L_47:


//--------------------- .nv.callgraph             --------------------------
	.section	.nv.callgraph,"",@"SHT_CUDA_CALLGRAPH"
	.align	4
	.sectionentsize	8
	.align		4
        /*0000*/ 	.word	0x00000000
	.align		4
        /*0004*/ 	.word	0xffffffff
	.align		4
        /*0008*/ 	.word	0x00000000
	.align		4
        /*000c*/ 	.word	0xfffffffe
	.align		4
        /*0010*/ 	.word	0x00000000
	.align		4
        /*0014*/ 	.word	0xfffffffd
	.align		4
        /*0018*/ 	.word	0x00000000
	.align		4
        /*001c*/ 	.word	0xfffffffc


//--------------------- .text.gluon_wgmma         --------------------------
	.section	.text.gluon_wgmma,"ax",@progbits
	.align	128
        .global         gluon_wgmma
        .type           gluon_wgmma,@function
        .size           gluon_wgmma,(.L_x_53 - gluon_wgmma)
        .other          gluon_wgmma,@"STO_CUDA_ENTRY STV_DEFAULT"
gluon_wgmma:
.text.gluon_wgmma:
[----:B------:R-:W-:Y:S01]  /*0000*/  LDC R1, c[0x0][0x28] ;  /* 0x00000a00ff017b82 */ /* 0x000fe20000000800 */
[----:B------:R-:W1:Y:S07]  /*0010*/  S2R R0, SR_TID.X ;  /* 0x0000000000007919 */ /* 0x000e6e0000002100 */
[----:B------:R-:W2:Y:S01]  /*0020*/  S2UR UR4, SR_CgaCtaId ;  /* 0x00000000000479c3 */ /* 0x000ea20000008800 */
[----:B------:R-:W-:Y:S01]  /*0030*/  UMOV UR16, 0x400 ;  /* 0x0000040000107882 */ /* 0x000fe20000000000 */
[----:B------:R-:W-:Y:S01]  /*0040*/  ULDC UR6, c[0x0][0xc] ;  /* 0x0000030000067ab9 */ /* 0x000fe20000000800 */
[----:B------:R-:W-:Y:S01]  /*0050*/  ULDC.64 UR28, c[0x0][0x250] ;  /* 0x00009400001c7ab9 */ /* 0x000fe20000000a00 */
[----:B------:R-:W-:Y:S04]  /*0060*/  BSSY B0, `(.L_x_0) ;  /* 0x000001e000007945 */ /* 0x000fe80003800000 */
[----:B------:R-:W3:Y:S08]  /*0070*/  LDC R9, c[0x0][0x230] ;  /* 0x00008c00ff097b82 */ /* 0x000ef00000000800 */
[----:B------:R-:W-:Y:S08]  /*0080*/  S2UR UR30, SR_CTAID.Y ;  /* 0x00000000001e79c3 */ /* 0x000ff00000002600 */
[----:B------:R-:W4:Y:S01]  /*0090*/  S2UR UR5, SR_CTAID.Z ;  /* 0x00000000000579c3 */ /* 0x000f220000002700 */
[----:B--2---:R-:W-:-:S03]  /*00a0*/  ULEA UR16, UR4, UR16, 0x18 ;  /* 0x0000001004107291 */ /* 0x004fc6000f8ec03f */
[----:B------:R-:W-:Y:S01]  /*00b0*/  ULDC UR4, c[0x0][0x10] ;  /* 0x0000040000047ab9 */ /* 0x000fe20000000800 */
[----:B-1----:R-:W-:-:S03]  /*00c0*/  LOP3.LUT R7, R0, 0x7f, RZ, 0xc0, !PT ;  /* 0x0000007f00077812 */ /* 0x002fc600078ec0ff */
[----:B------:R-:W1:Y:S01]  /*00d0*/  S2UR UR31, SR_CTAID.X ;  /* 0x00000000001f79c3 */ /* 0x000e620000002500 */
[----:B---3--:R-:W-:Y:S01]  /*00e0*/  VIADD R6, R9, 0xffffffff ;  /* 0xffffffff09067836 */ /* 0x008fe20000000000 */
[C---:B------:R-:W-:Y:S02]  /*00f0*/  ISETP.GE.U32.AND P0, PT, R7.reuse, 0x20, PT ;  /* 0x000000200700780c */ /* 0x040fe40003f06070 */
[C---:B------:R-:W-:Y:S02]  /*0100*/  ISETP.NE.U32.AND P2, PT, R7.reuse, RZ, PT ;  /* 0x000000ff0700720c */ /* 0x040fe40003f45070 */
[----:B------:R-:W-:Y:S02]  /*0110*/  LEA R3, R7, UR16, 0x2 ;  /* 0x0000001007037c11 */ /* 0x000fe4000f8e10ff */
[----:B------:R-:W2:Y:S07]  /*0120*/  LDC R2, c[0x0][0x228] ;  /* 0x00008a00ff027b82 */ /* 0x000eae0000000800 */
[----:B------:R3:W-:Y:S01]  /*0130*/  @!P0 STS [R3], RZ ;  /* 0x000000ff03008388 */ /* 0x0007e20000000800 */
[----:B------:R-:W-:-:S03]  /*0140*/  NOP ;  /* 0x0000000000007918 */ /* 0x000fc60000000000 */
[----:B------:R3:W-:Y:S01]  /*0150*/  @!P2 STS [UR16+0x20], R6 ;  /* 0x00002006ff00a988 */ /* 0x0007e20008000810 */
[----:B----4-:R-:W-:-:S04]  /*0160*/  UIMAD UR4, UR5, UR4, UR30 ;  /* 0x00000004050472a4 */ /* 0x010fc8000f8e021e */
[----:B-1----:R-:W-:-:S04]  /*0170*/  UIMAD UR4, UR4, UR6, UR31 ;  /* 0x00000006040472a4 */ /* 0x002fc8000f8e021f */
[----:B------:R-:W-:Y:S01]  /*0180*/  UIMAD UR5, UR4, 0x180, URZ ;  /* 0x00000180040578a4 */ /* 0x000fe2000f8e023f */
[----:B--2---:R-:W-:Y:S02]  /*0190*/  VIADD R2, R2, 0xffffffff ;  /* 0xffffffff02027836 */ /* 0x004fe40000000000 */
[----:B------:R-:W-:Y:S01]  /*01a0*/  UMOV UR4, URZ ;  /* 0x0000003f00047c82 */ /* 0x000fe20008000000 */
[----:B------:R-:W-:-:S04]  /*01b0*/  UIADD3 UR24, UP0, UR5, UR28, URZ ;  /* 0x0000001c05187290 */ /* 0x000fc8000ff1e03f */
[----:B------:R-:W-:Y:S01]  /*01c0*/  ULEA.HI.X.SX32 UR25, UR5, UR29, 0x1, UP0 ;  /* 0x0000001d05197291 */ /* 0x000fe200080f0e3f */
[----:B---3--:R-:W-:Y:S11]  /*01d0*/  @P2 BRA `(.L_x_1) ;  /* 0x0000000000182947 */ /* 0x008ff60003800000 */
[----:B------:R-:W1:Y:S01]  /*01e0*/  LDS R4, [UR16+0x8] ;  /* 0x00000810ff047984 */ /* 0x000e620008000800 */
[----:B------:R-:W2:Y:S01]  /*01f0*/  LDC.64 R10, c[0x0][0x210] ;  /* 0x00008400ff0a7b82 */ /* 0x000ea20000000a00 */
[----:B------:R-:W-:Y:S02]  /*0200*/  IMAD.MOV.U32 R5, RZ, RZ, 0x70 ;  /* 0x00000070ff057424 */ /* 0x000fe400078e00ff */
[----:B--2---:R2:W-:Y:S03]  /*0210*/  STS.64 [UR16], R10 ;  /* 0x0000000aff007988 */ /* 0x0045e60008000a10 */
[----:B-1----:R-:W-:-:S05]  /*0220*/  LOP3.LUT R4, R4, 0x10, R5, 0xd8, !PT ;  /* 0x0000001004047812 */ /* 0x002fca00078ed805 */
[----:B------:R2:W-:Y:S02]  /*0230*/  STS [UR16+0x8], R4 ;  /* 0x00000804ff007988 */ /* 0x0005e40008000810 */
.L_x_1:
[----:B------:R-:W-:Y:S05]  /*0240*/  BSYNC B0 ;  /* 0x0000000000007941 */ /* 0x000fea0003800000 */
.L_x_0:
[----:B------:R-:W-:Y:S04]  /*0250*/  BSSY B0, `(.L_x_2) ;  /* 0x000000a000007945 */ /* 0x000fe80003800000 */
[----:B------:R-:W-:Y:S05]  /*0260*/  @P2 BRA `(.L_x_3) ;  /* 0x0000000000202947 */ /* 0x000fea0003800000 */
[----:B--2---:R-:W1:Y:S01]  /*0270*/  LDS R4, [UR16+0x34] ;  /* 0x00003410ff047984 */ /* 0x004e620008000800 */
[----:B------:R-:W-:Y:S02]  /*0280*/  IMAD.MOV.U32 R5, RZ, RZ, 0x7f000000 ;  /* 0x7f000000ff057424 */ /* 0x000fe400078e00ff */
[----:B------:R-:W-:Y:S01]  /*0290*/  @!P2 IMAD.MOV.U32 R8, RZ, RZ, 0x3f ;  /* 0x0000003fff08a424 */ /* 0x000fe200078e00ff */
[----:B------:R-:W2:Y:S02]  /*02a0*/  @!P2 LDS R11, [UR16+0x38] ;  /* 0x00003810ff0ba984 */ /* 0x000ea40008000800 */
[----:B-1----:R-:W-:Y:S02]  /*02b0*/  LOP3.LUT R4, R4, 0xff000000, R5, 0xb8, !PT ;  /* 0xff00000004047812 */ /* 0x002fe400078eb805 */
[----:B--2---:R-:W-:-:S03]  /*02c0*/  @!P2 LOP3.LUT R5, R11, 0xff, R8, 0xb8, !PT ;  /* 0x000000ff0b05a812 */ /* 0x004fc600078eb808 */
[----:B------:R1:W-:Y:S04]  /*02d0*/  STS [UR16+0x34], R4 ;  /* 0x00003404ff007988 */ /* 0x0003e80008000810 */
[----:B------:R1:W-:Y:S02]  /*02e0*/  @!P2 STS [UR16+0x38], R5 ;  /* 0x00003805ff00a988 */ /* 0x0003e40008000810 */
.L_x_3:
[----:B------:R-:W-:Y:S05]  /*02f0*/  BSYNC B0 ;  /* 0x0000000000007941 */ /* 0x000fea0003800000 */
.L_x_2:
[----:B------:R-:W-:Y:S04]  /*0300*/  BSSY B0, `(.L_x_4) ;  /* 0x000000a000007945 */ /* 0x000fe80003800000 */
[----:B------:R-:W-:Y:S05]  /*0310*/  @P2 BRA `(.L_x_5) ;  /* 0x0000000000202947 */ /* 0x000fea0003800000 */
[----:B-12---:R-:W1:Y:S01]  /*0320*/  LDS R4, [UR16+0x1c] ;  /* 0x00001c10ff047984 */ /* 0x006e620008000800 */
[----:B------:R-:W2:Y:S03]  /*0330*/  LDC.64 R12, c[0x0][0x238] ;  /* 0x00008e00ff0c7b82 */ /* 0x000ea60000000a00 */
[----:B------:R3:W-:Y:S01]  /*0340*/  STS [UR16+0x24], R2 ;  /* 0x00002402ff007988 */ /* 0x0007e20008000810 */
[--C-:B--2---:R-:W-:Y:S02]  /*0350*/  SHF.R.U32.HI R11, RZ, 0x4, R13.reuse ;  /* 0x00000004ff0b7819 */ /* 0x104fe4000001160d */
[----:B------:R-:W-:-:S05]  /*0360*/  SHF.R.U64 R5, R12, 0x4, R13 ;  /* 0x000000040c057819 */ /* 0x000fca000000120d */
[----:B------:R3:W-:Y:S01]  /*0370*/  STS [UR16+0xc], R5 ;  /* 0x00000c05ff007988 */ /* 0x0007e20008000810 */
[----:B-1----:R-:W-:-:S05]  /*0380*/  LOP3.LUT R4, R4, 0xf, R11, 0xb8, !PT ;  /* 0x0000000f04047812 */ /* 0x002fca00078eb80b */
[----:B------:R3:W-:Y:S02]  /*0390*/  STS [UR16+0x1c], R4 ;  /* 0x00001c04ff007988 */ /* 0x0007e40008000810 */
.L_x_5:
[----:B------:R-:W-:Y:S05]  /*03a0*/  BSYNC B0 ;  /* 0x0000000000007941 */ /* 0x000fea0003800000 */
.L_x_4:
[----:B------:R-:W-:Y:S04]  /*03b0*/  BSSY B1, `(.L_x_6) ;  /* 0x000001d000017945 */ /* 0x000fe80003800000 */
[----:B------:R-:W-:Y:S04]  /*03c0*/  BSSY B0, `(.L_x_7) ;  /* 0x0000018000007945 */ /* 0x000fe80003800000 */
[----:B------:R-:W-:Y:S05]  /*03d0*/  @P2 BRA `(.L_x_8) ;  /* 0x00000000001c2947 */ /* 0x000fea0003800000 */
[----:B-123--:R-:W1:Y:S02]  /*03e0*/  LDS R4, [UR16+0x34] ;  /* 0x00003410ff047984 */ /* 0x00ee640008000800 */
[----:B-1----:R-:W-:-:S05]  /*03f0*/  LOP3.LUT R4, R4, 0x7, RZ, 0xb8, !PT ;  /* 0x0000000704047812 */ /* 0x002fca00078eb8ff */
[----:B------:R1:W-:Y:S01]  /*0400*/  STS [UR16+0x34], R4 ;  /* 0x00003404ff007988 */ /* 0x0003e20008000810 */
[----:B------:R-:W-:Y:S05]  /*0410*/  @P2 BRA `(.L_x_9) ;  /* 0x00000000001c2947 */ /* 0x000fea0003800000 */
[----:B-1----:R-:W1:Y:S02]  /*0420*/  LDS R4, [UR16+0x34] ;  /* 0x00003410ff047984 */ /* 0x002e640008000800 */
[----:B-1----:R-:W-:-:S05]  /*0430*/  LOP3.LUT R4, R4, 0x38, RZ, 0xb8, !PT ;  /* 0x0000003804047812 */ /* 0x002fca00078eb8ff */
[----:B------:R4:W-:Y:S02]  /*0440*/  STS [UR16+0x34], R4 ;  /* 0x00003404ff007988 */ /* 0x0009e40008000810 */
.L_x_8:
[----:B------:R-:W-:Y:S05]  /*0450*/  @P2 BRA `(.L_x_10) ;  /* 0x00000000001c2947 */ /* 0x000fea0003800000 */
[----:B-1234-:R-:W1:Y:S02]  /*0460*/  LDS R4, [UR16+0x8] ;  /* 0x00000810ff047984 */ /* 0x01ee640008000800 */
[----:B-1----:R-:W-:-:S05]  /*0470*/  LOP3.LUT R4, R4, 0x780, RZ, 0xb8, !PT ;  /* 0x0000078004047812 */ /* 0x002fca00078eb8ff */
[----:B------:R2:W-:Y:S02]  /*0480*/  STS [UR16+0x8], R4 ;  /* 0x00000804ff007988 */ /* 0x0005e40008000810 */
.L_x_9:
[----:B------:R-:W-:Y:S05]  /*0490*/  @P2 BRA `(.L_x_11) ;  /* 0x0000000000282947 */ /* 0x000fea0003800000 */
[----:B-12---:R-:W1:Y:S02]  /*04a0*/  LDS R4, [UR16+0x8] ;  /* 0x00000810ff047984 */ /* 0x006e640008000800 */
[----:B-1----:R-:W-:-:S05]  /*04b0*/  LOP3.LUT R4, R4, 0x1800, RZ, 0xb8, !PT ;  /* 0x0000180004047812 */ /* 0x002fca00078eb8ff */
[----:B------:R5:W-:Y:S02]  /*04c0*/  STS [UR16+0x8], R4 ;  /* 0x00000804ff007988 */ /* 0x000be40008000810 */
.L_x_10:
[----:B------:R-:W-:Y:S05]  /*04d0*/  @P2 BREAK B0 ;  /* 0x0000000000002942 */ /* 0x000fea0003800000 */
[----:B------:R-:W-:Y:S05]  /*04e0*/  @P2 BRA `(.L_x_12) ;  /* 0x0000000000242947 */ /* 0x000fea0003800000 */
[----:B-1-3--:R-:W1:Y:S01]  /*04f0*/  LDS R5, [UR16+0x8] ;  /* 0x00000810ff057984 */ /* 0x00ae620008000800 */
[----:B--2-45:R-:W-:-:S05]  /*0500*/  IMAD.MOV.U32 R4, RZ, RZ, 0x6000 ;  /* 0x00006000ff047424 */ /* 0x034fca00078e00ff */
[----:B-1----:R-:W-:-:S04]  /*0510*/  LOP3.LUT R4, R5, 0x6000, R4, 0xd8, !PT ;  /* 0x0000600005047812 */ /* 0x002fc800078ed804 */
[----:B------:R-:W-:-:S05]  /*0520*/  LOP3.LUT R4, R4, 0x400000, RZ, 0xb8, !PT ;  /* 0x0040000004047812 */ /* 0x000fca00078eb8ff */
[----:B------:R3:W-:Y:S02]  /*0530*/  STS [UR16+0x8], R4 ;  /* 0x00000804ff007988 */ /* 0x0007e40008000810 */
.L_x_11:
[----:B------:R-:W-:Y:S05]  /*0540*/  BSYNC B0 ;  /* 0x0000000000007941 */ /* 0x000fea0003800000 */
.L_x_7:
[----:B-123--:R-:W1:Y:S02]  /*0550*/  @!P2 LDS R4, [UR16+0x8] ;  /* 0x00000810ff04a984 */ /* 0x00ee640008000800 */
[----:B-1----:R-:W-:-:S05]  /*0560*/  @!P2 LOP3.LUT R4, R4, 0x8000, RZ, 0xb8, !PT ;  /* 0x000080000404a812 */ /* 0x002fca00078eb8ff */
[----:B------:R1:W-:Y:S02]  /*0570*/  @!P2 STS [UR16+0x8], R4 ;  /* 0x00000804ff00a988 */ /* 0x0003e40008000810 */
.L_x_12:
[----:B------:R-:W-:Y:S05]  /*0580*/  BSYNC B1 ;  /* 0x0000000000017941 */ /* 0x000fea0003800000 */
.L_x_6:
[----:B------:R-:W-:Y:S05]  /*0590*/  WARPSYNC.ALL ;  /* 0x0000000000007948 */ /* 0x000fea0003800000 */
[----:B------:R-:W-:Y:S05]  /*05a0*/  @P0 BRA `(.L_x_13) ;  /* 0x0000000000280947 */ /* 0x000fea0003800000 */
[----:B-12345:R-:W1:Y:S01]  /*05b0*/  S2R R4, SR_LANEID ;  /* 0x0000000000047919 */ /* 0x03ee620000000000 */
[----:B------:R-:W-:Y:S05]  /*05c0*/  WARPSYNC.ALL ;  /* 0x0000000000007948 */ /* 0x000fea0003800000 */
[----:B-1----:R-:W-:-:S05]  /*05d0*/  IMAD.SHL.U32 R8, R4, 0x4, RZ ;  /* 0x0000000404087824 */ /* 0x002fca00078e00ff */
[----:B------:R-:W1:Y:S01]  /*05e0*/  LDS R11, [R8+UR16] ;  /* 0x00000010080b7984 */ /* 0x000e620008000800 */
[----:B------:R-:W-:-:S05]  /*05f0*/  IADD3 R4, P1, R8, UR24, RZ ;  /* 0x0000001808047c10 */ /* 0x000fca000ff3e0ff */
[----:B------:R-:W-:-:S05]  /*0600*/  IMAD.X R5, RZ, RZ, UR25, P1 ;  /* 0x00000019ff057e24 */ /* 0x000fca00088e06ff */
[----:B-1----:R1:W2:Y:S01]  /*0610*/  ATOMG.E.EXCH.STRONG.GPU PT, RZ, [R4], R11 ;  /* 0x0000000b04ff73a8 */ /* 0x0022a200041ee100 */
[----:B------:R-:W-:-:S04]  /*0620*/  DEPBAR {5,4,3,2,1,0} ;  /* 0x0000003f0000791a */ /* 0x000fc80000000000 */
[----:B------:R1:W-:Y:S01]  /*0630*/  UTMACCTL.IV [UR24] ;  /* 0x00000000180079b9 */ /* 0x0003e20008000000 */
[----:B------:R-:W-:Y:S01]  /*0640*/  NOP ;  /* 0x0000000000007918 */ /* 0x000fe20000000000 */
.L_x_13:
[----:B------:R-:W-:Y:S05]  /*0650*/  @P0 BRA `(.L_x_14) ;  /* 0x00000000000c0947 */ /* 0x000fea0003800000 */
[----:B------:R0:W-:Y:S01]  /*0660*/  UTMACMDFLUSH ;  /* 0x00000000000079b7 */ /* 0x0001e20000000000 */
[----:B------:R-:W-:Y:S05]  /*0670*/  @P0 BRA `(.L_x_14) ;  /* 0x0000000000040947 */ /* 0x000fea0003800000 */
[----:B------:R-:W-:-:S04]  /*0680*/  DEPBAR.LE SB0, 0x0 ;  /* 0x000080000000791a */ /* 0x000fc80000000000 */
.L_x_14:
[----:B------:R-:W-:Y:S05]  /*0690*/  WARPSYNC.ALL ;  /* 0x0000000000007948 */ /* 0x000fea0003800000 */
[----:B--2---:R-:W-:Y:S06]  /*06a0*/  BAR.SYNC.DEFER_BLOCKING 0x0 ;  /* 0x0000000000007b1d */ /* 0x004fec0000010000 */
[----:B------:R-:W-:Y:S02]  /*06b0*/  BSSY B1, `(.L_x_15) ;  /* 0x000000b000017945 */ /* 0x000fe40003800000 */
[----:B------:R-:W-:Y:S06]  /*06c0*/  BAR.SYNC.DEFER_BLOCKING 0x0 ;  /* 0x0000000000007b1d */ /* 0x000fec0000010000 */
[----:B------:R2:W-:Y:S01]  /*06d0*/  @!P0 STS [R3], RZ ;  /* 0x000000ff03008388 */ /* 0x0005e20000000800 */
[----:B------:R-:W-:Y:S01]  /*06e0*/  NOP ;  /* 0x0000000000007918 */ /* 0x000fe20000000000 */
[----:B------:R-:W-:Y:S05]  /*06f0*/  @P2 BRA `(.L_x_16) ;  /* 0x0000000000182947 */ /* 0x000fea0003800000 */
[----:B-1-345:R-:W1:Y:S01]  /*0700*/  LDS R4, [UR16+0x8] ;  /* 0x00000810ff047984 */ /* 0x03ae620008000800 */
[----:B------:R-:W3:Y:S01]  /*0710*/  LDC.64 R10, c[0x0][0x218] ;  /* 0x00008600ff0a7b82 */ /* 0x000ee20000000a00 */
[----:B------:R-:W-:Y:S02]  /*0720*/  IMAD.MOV.U32 R5, RZ, RZ, 0x70 ;  /* 0x00000070ff057424 */ /* 0x000fe400078e00ff */
[----:B---3--:R3:W-:Y:S03]  /*0730*/  STS.64 [UR16], R10 ;  /* 0x0000000aff007988 */ /* 0x0087e60008000a10 */
[----:B-1----:R-:W-:-:S05]  /*0740*/  LOP3.LUT R4, R4, 0x10, R5, 0xd8, !PT ;  /* 0x0000001004047812 */ /* 0x002fca00078ed805 */
[----:B------:R3:W-:Y:S02]  /*0750*/  STS [UR16+0x8], R4 ;  /* 0x00000804ff007988 */ /* 0x0007e40008000810 */
.L_x_16:
[----:B-1----:R-:W-:Y:S05]  /*0760*/  BSYNC B1 ;  /* 0x0000000000017941 */ /* 0x002fea0003800000 */
.L_x_15:
[----:B------:R-:W-:Y:S04]  /*0770*/  BSSY B2, `(.L_x_17) ;  /* 0x000000f000027945 */ /* 0x000fe80003800000 */
[----:B------:R-:W-:Y:S04]  /*0780*/  BSSY B1, `(.L_x_18) ;  /* 0x000000c000017945 */ /* 0x000fe80003800000 */
[----:B------:R-:W-:Y:S05]  /*0790*/  @P2 BRA `(.L_x_19) ;  /* 0x0000000000282947 */ /* 0x000fea0003800000 */
[----:B---345:R-:W1:Y:S01]  /*07a0*/  LDS R4, [UR16+0x34] ;  /* 0x00003410ff047984 */ /* 0x038e620008000800 */
[----:B------:R-:W-:Y:S01]  /*07b0*/  IMAD.MOV.U32 R5, RZ, RZ, 0x7f000000 ;  /* 0x7f000000ff057424 */ /* 0x000fe200078e00ff */
[----:B------:R-:W-:Y:S05]  /*07c0*/  @P2 BREAK B1 ;  /* 0x0000000000012942 */ /* 0x000fea0003800000 */
[----:B-1----:R-:W-:-:S05]  /*07d0*/  LOP3.LUT R4, R4, 0xff000000, R5, 0xb8, !PT ;  /* 0xff00000004047812 */ /* 0x002fca00078eb805 */
[----:B------:R1:W-:Y:S01]  /*07e0*/  STS [UR16+0x34], R4 ;  /* 0x00003404ff007988 */ /* 0x0003e20008000810 */
[----:B------:R-:W-:Y:S05]  /*07f0*/  @P2 BRA `(.L_x_20) ;  /* 0x0000000000182947 */ /* 0x000fea0003800000 */
[----:B-1----:R-:W1:Y:S01]  /*0800*/  LDS R4, [UR16+0x38] ;  /* 0x00003810ff047984 */ /* 0x002e620008000800 */
[----:B------:R-:W-:-:S05]  /*0810*/  IMAD.MOV.U32 R5, RZ, RZ, 0x3f ;  /* 0x0000003fff057424 */ /* 0x000fca00078e00ff */
[----:B-1----:R-:W-:-:S05]  /*0820*/  LOP3.LUT R4, R4, 0xff, R5, 0xb8, !PT ;  /* 0x000000ff04047812 */ /* 0x002fca00078eb805 */
[----:B------:R1:W-:Y:S02]  /*0830*/  STS [UR16+0x38], R4 ;  /* 0x00003804ff007988 */ /* 0x0003e40008000810 */
.L_x_19:
[----:B------:R-:W-:Y:S05]  /*0840*/  BSYNC B1 ;  /* 0x0000000000017941 */ /* 0x000fea0003800000 */
.L_x_18:
[----:B------:R1:W-:Y:S02]  /*0850*/  @!P2 STS [UR16+0x20], R6 ;  /* 0x00002006ff00a988 */ /* 0x0003e40008000810 */
.L_x_20:
[----:B------:R-:W-:Y:S05]  /*0860*/  BSYNC B2 ;  /* 0x0000000000027941 */ /* 0x000fea0003800000 */
.L_x_17:
[----:B------:R-:W-:Y:S05]  /*0870*/  WARPSYNC.ALL ;  /* 0x0000000000007948 */ /* 0x000fea0003800000 */
[----:B-1----:R-:W1:Y:S01]  /*0880*/  LDC R6, c[0x0][0x22c] ;  /* 0x00008b00ff067b82 */ /* 0x002e620000000800 */
[----:B------:R-:W-:Y:S01]  /*0890*/  BSSY B2, `(.L_x_21) ;  /* 0x000000b000027945 */ /* 0x000fe20003800000 */
[----:B-1----:R-:W-:-:S03]  /*08a0*/  VIADD R6, R6, 0xffffffff ;  /* 0xffffffff06067836 */ /* 0x002fc60000000000 */
[----:B------:R-:W-:Y:S05]  /*08b0*/  @P2 BRA `(.L_x_22) ;  /* 0x0000000000202947 */ /* 0x000fea0003800000 */
[----:B---345:R-:W1:Y:S01]  /*08c0*/  LDS R4, [UR16+0x1c] ;  /* 0x00001c10ff047984 */ /* 0x038e620008000800 */
[----:B------:R-:W3:Y:S03]  /*08d0*/  LDC.64 R12, c[0x0][0x240] ;  /* 0x00009000ff0c7b82 */ /* 0x000ee60000000a00 */
[----:B------:R4:W-:Y:S01]  /*08e0*/  STS [UR16+0x24], R6 ;  /* 0x00002406ff007988 */ /* 0x0009e20008000810 */
[--C-:B---3--:R-:W-:Y:S02]  /*08f0*/  SHF.R.U32.HI R11, RZ, 0x4, R13.reuse ;  /* 0x00000004ff0b7819 */ /* 0x108fe4000001160d */
[----:B------:R-:W-:-:S05]  /*0900*/  SHF.R.U64 R5, R12, 0x4, R13 ;  /* 0x000000040c057819 */ /* 0x000fca000000120d */
[----:B------:R4:W-:Y:S01]  /*0910*/  STS [UR16+0xc], R5 ;  /* 0x00000c05ff007988 */ /* 0x0009e20008000810 */
[----:B-1----:R-:W-:-:S05]  /*0920*/  LOP3.LUT R4, R4, 0xf, R11, 0xb8, !PT ;  /* 0x0000000f04047812 */ /* 0x002fca00078eb80b */
[----:B------:R4:W-:Y:S02]  /*0930*/  STS [UR16+0x1c], R4 ;  /* 0x00001c04ff007988 */ /* 0x0009e40008000810 */
.L_x_22:
[----:B------:R-:W-:Y:S05]  /*0940*/  BSYNC B2 ;  /* 0x0000000000027941 */ /* 0x000fea0003800000 */
.L_x_21:
[----:B------:R-:W-:Y:S04]  /*0950*/  BSSY B3, `(.L_x_23) ;  /* 0x000001d000037945 */ /* 0x000fe80003800000 */
[----:B------:R-:W-:Y:S04]  /*0960*/  BSSY B2, `(.L_x_24) ;  /* 0x0000018000027945 */ /* 0x000fe80003800000 */
[----:B------:R-:W-:Y:S05]  /*0970*/  @P2 BRA `(.L_x_25) ;  /* 0x00000000001c2947 */ /* 0x000fea0003800000 */
[----:B---345:R-:W1:Y:S02]  /*0980*/  LDS R4, [UR16+0x34] ;  /* 0x00003410ff047984 */ /* 0x038e640008000800 */
[----:B-1----:R-:W-:-:S05]  /*0990*/  LOP3.LUT R4, R4, 0x7, RZ, 0xb8, !PT ;  /* 0x0000000704047812 */ /* 0x002fca00078eb8ff */
[----:B------:R1:W-:Y:S01]  /*09a0*/  STS [UR16+0x34], R4 ;  /* 0x00003404ff007988 */ /* 0x0003e20008000810 */
[----:B------:R-:W-:Y:S05]  /*09b0*/  @P2 BRA `(.L_x_26) ;  /* 0x00000000001c2947 */ /* 0x000fea0003800000 */
[----:B-1----:R-:W1:Y:S02]  /*09c0*/  LDS R4, [UR16+0x34] ;  /* 0x00003410ff047984 */ /* 0x002e640008000800 */
[----:B-1----:R-:W-:-:S05]  /*09d0*/  LOP3.LUT R4, R4, 0x38, RZ, 0xb8, !PT ;  /* 0x0000003804047812 */ /* 0x002fca00078eb8ff */
[----:B------:R1:W-:Y:S02]  /*09e0*/  STS [UR16+0x34], R4 ;  /* 0x00003404ff007988 */ /* 0x0003e40008000810 */
.L_x_25:
[----:B------:R-:W-:Y:S05]  /*09f0*/  @P2 BRA `(.L_x_27) ;  /* 0x00000000001c2947 */ /* 0x000fea0003800000 */
[----:B-1-345:R-:W1:Y:S02]  /*0a00*/  LDS R4, [UR16+0x8] ;  /* 0x00000810ff047984 */ /* 0x03ae640008000800 */
[----:B-1----:R-:W-:-:S05]  /*0a10*/  LOP3.LUT R4, R4, 0x780, RZ, 0xb8, !PT ;  /* 0x0000078004047812 */ /* 0x002fca00078eb8ff */
[----:B------:R3:W-:Y:S02]  /*0a20*/  STS [UR16+0x8], R4 ;  /* 0x00000804ff007988 */ /* 0x0007e40008000810 */
.L_x_26:
[----:B------:R-:W-:Y:S05]  /*0a30*/  @P2 BRA `(.L_x_28) ;  /* 0x0000000000282947 */ /* 0x000fea0003800000 */
[----:B-1-3--:R-:W1:Y:S02]  /*0a40*/  LDS R4, [UR16+0x8] ;  /* 0x00000810ff047984 */ /* 0x00ae640008000800 */
[----:B-1----:R-:W-:-:S05]  /*0a50*/  LOP3.LUT R4, R4, 0x1800, RZ, 0xb8, !PT ;  /* 0x0000180004047812 */ /* 0x002fca00078eb8ff */
[----:B------:R1:W-:Y:S02]  /*0a60*/  STS [UR16+0x8], R4 ;  /* 0x00000804ff007988 */ /* 0x0003e40008000810 */
.L_x_27:
[----:B------:R-:W-:Y:S05]  /*0a70*/  @P2 BREAK B2 ;  /* 0x0000000000022942 */ /* 0x000fea0003800000 */
[----:B------:R-:W-:Y:S05]  /*0a80*/  @P2 BRA `(.L_x_29) ;  /* 0x0000000000242947 */ /* 0x000fea0003800000 */
[----:B-1-345:R-:W1:Y:S01]  /*0a90*/  LDS R4, [UR16+0x8] ;  /* 0x00000810ff047984 */ /* 0x03ae620008000800 */
[----:B------:R-:W-:-:S05]  /*0aa0*/  IMAD.MOV.U32 R5, RZ, RZ, 0x6000 ;  /* 0x00006000ff057424 */ /* 0x000fca00078e00ff */
[----:B-1----:R-:W-:-:S04]  /*0ab0*/  LOP3.LUT R4, R4, 0x6000, R5, 0xd8, !PT ;  /* 0x0000600004047812 */ /* 0x002fc800078ed805 */
[----:B------:R-:W-:-:S05]  /*0ac0*/  LOP3.LUT R4, R4, 0x400000, RZ, 0xb8, !PT ;  /* 0x0040000004047812 */ /* 0x000fca00078eb8ff */
[----:B------:R4:W-:Y:S02]  /*0ad0*/  STS [UR16+0x8], R4 ;  /* 0x00000804ff007988 */ /* 0x0009e40008000810 */
.L_x_28:
[----:B------:R-:W-:Y:S05]  /*0ae0*/  BSYNC B2 ;  /* 0x0000000000027941 */ /* 0x000fea0003800000 */
.L_x_24:
[----:B-1-34-:R-:W1:Y:S02]  /*0af0*/  @!P2 LDS R4, [UR16+0x8] ;  /* 0x00000810ff04a984 */ /* 0x01ae640008000800 */
[----:B-1----:R-:W-:-:S05]  /*0b00*/  @!P2 LOP3.LUT R4, R4, 0x8000, RZ, 0xb8, !PT ;  /* 0x000080000404a812 */ /* 0x002fca00078eb8ff */
[----:B------:R1:W-:Y:S02]  /*0b10*/  @!P2 STS [UR16+0x8], R4 ;  /* 0x00000804ff00a988 */ /* 0x0003e40008000810 */
.L_x_29:
[----:B------:R-:W-:Y:S05]  /*0b20*/  BSYNC B3 ;  /* 0x0000000000037941 */ /* 0x000fea0003800000 */
.L_x_23:
[----:B------:R-:W-:Y:S05]  /*0b30*/  WARPSYNC.ALL ;  /* 0x0000000000007948 */ /* 0x000fea0003800000 */
[----:B------:R-:W-:-:S04]  /*0b40*/  UIADD3 UR27, UR5, 0x80, URZ ;  /* 0x00000080051b7890 */ /* 0x000fc8000fffe03f */
[----:B------:R-:W-:-:S04]  /*0b50*/  UIADD3 UR26, UP0, UR27, UR28, URZ ;  /* 0x0000001c1b1a7290 */ /* 0x000fc8000ff1e03f */
[----:B------:R-:W-:Y:S01]  /*0b60*/  ULEA.HI.X.SX32 UR27, UR27, UR29, 0x1, UP0 ;  /* 0x0000001d1b1b7291 */ /* 0x000fe200080f0e3f */
[----:B------:R-:W-:Y:S11]  /*0b70*/  @P0 BRA `(.L_x_30) ;  /* 0x0000000000280947 */ /* 0x000ff60003800000 */
[----:B-1-345:R-:W1:Y:S01]  /*0b80*/  S2R R4, SR_LANEID ;  /* 0x0000000000047919 */ /* 0x03ae620000000000 */
[----:B------:R-:W-:Y:S05]  /*0b90*/  WARPSYNC.ALL ;  /* 0x0000000000007948 */ /* 0x000fea0003800000 */
[----:B-1----:R-:W-:-:S05]  /*0ba0*/  IMAD.SHL.U32 R8, R4, 0x4, RZ ;  /* 0x0000000404087824 */ /* 0x002fca00078e00ff */
[----:B------:R-:W1:Y:S01]  /*0bb0*/  LDS R11, [R8+UR16] ;  /* 0x00000010080b7984 */ /* 0x000e620008000800 */
[----:B------:R-:W-:-:S05]  /*0bc0*/  IADD3 R4, P1, R8, UR26, RZ ;  /* 0x0000001a08047c10 */ /* 0x000fca000ff3e0ff */
[----:B------:R-:W-:-:S05]  /*0bd0*/  IMAD.X R5, RZ, RZ, UR27, P1 ;  /* 0x0000001bff057e24 */ /* 0x000fca00088e06ff */
[----:B-1----:R1:W3:Y:S01]  /*0be0*/  ATOMG.E.EXCH.STRONG.GPU PT, RZ, [R4], R11 ;  /* 0x0000000b04ff73a8 */ /* 0x0022e200041ee100 */
[----:B------:R-:W-:-:S04]  /*0bf0*/  DEPBAR {5,4,3,2,1,0} ;  /* 0x0000003f0000791a */ /* 0x000fc80000000000 */
[----:B------:R1:W-:Y:S01]  /*0c00*/  UTMACCTL.IV [UR26] ;  /* 0x000000001a0079b9 */ /* 0x0003e20008000000 */
[----:B------:R-:W-:Y:S01]  /*0c10*/  NOP ;  /* 0x0000000000007918 */ /* 0x000fe20000000000 */
.L_x_30:
[----:B------:R-:W-:Y:S05]  /*0c20*/  @P0 BRA `(.L_x_31) ;  /* 0x00000000000c0947 */ /* 0x000fea0003800000 */
[----:B------:R0:W-:Y:S01]  /*0c30*/  UTMACMDFLUSH ;  /* 0x00000000000079b7 */ /* 0x0001e20000000000 */
[----:B------:R-:W-:Y:S05]  /*0c40*/  @P0 BRA `(.L_x_31) ;  /* 0x0000000000040947 */ /* 0x000fea0003800000 */
[----:B------:R-:W-:-:S04]  /*0c50*/  DEPBAR.LE SB0, 0x0 ;  /* 0x000080000000791a */ /* 0x000fc80000000000 */
.L_x_31:
[----:B------:R-:W-:Y:S05]  /*0c60*/  WARPSYNC.ALL ;  /* 0x0000000000007948 */ /* 0x000fea0003800000 */
[----:B---3--:R-:W-:Y:S06]  /*0c70*/  BAR.SYNC.DEFER_BLOCKING 0x0 ;  /* 0x0000000000007b1d */ /* 0x008fec0000010000 */
[----:B------:R-:W-:Y:S02]  /*0c80*/  BSSY B3, `(.L_x_32) ;  /* 0x000000b000037945 */ /* 0x000fe40003800000 */
[----:B------:R-:W-:Y:S06]  /*0c90*/  BAR.SYNC.DEFER_BLOCKING 0x0 ;  /* 0x0000000000007b1d */ /* 0x000fec0000010000 */
[----:B------:R3:W-:Y:S01]  /*0ca0*/  @!P0 STS [R3], RZ ;  /* 0x000000ff03008388 */ /* 0x0007e20000000800 */
[----:B------:R-:W-:Y:S01]  /*0cb0*/  NOP ;  /* 0x0000000000007918 */ /* 0x000fe20000000000 */
[----:B------:R-:W-:Y:S05]  /*0cc0*/  @P2 BRA `(.L_x_33) ;  /* 0x0000000000182947 */ /* 0x000fea0003800000 */
[----:B--23--:R-:W2:Y:S01]  /*0cd0*/  LDS R3, [UR16+0x8] ;  /* 0x00000810ff037984 */ /* 0x00cea20008000800 */
[----:B-1----:R-:W1:Y:S01]  /*0ce0*/  LDC.64 R10, c[0x0][0x220] ;  /* 0x00008800ff0a7b82 */ /* 0x002e620000000a00 */
[----:B----45:R-:W-:Y:S02]  /*0cf0*/  IMAD.MOV.U32 R4, RZ, RZ, 0x70 ;  /* 0x00000070ff047424 */ /* 0x030fe400078e00ff */
[----:B-1----:R1:W-:Y:S03]  /*0d00*/  STS.64 [UR16], R10 ;  /* 0x0000000aff007988 */ /* 0x0023e60008000a10 */
[----:B--2---:R-:W-:-:S05]  /*0d10*/  LOP3.LUT R3, R3, 0x10, R4, 0xd8, !PT ;  /* 0x0000001003037812 */ /* 0x004fca00078ed804 */
[----:B------:R1:W-:Y:S02]  /*0d20*/  STS [UR16+0x8], R3 ;  /* 0x00000803ff007988 */ /* 0x0003e40008000810 */
.L_x_33:
[----:B-1----:R-:W-:Y:S05]  /*0d30*/  BSYNC B3 ;  /* 0x0000000000037941 */ /* 0x002fea0003800000 */
.L_x_32:
[----:B------:R-:W-:Y:S04]  /*0d40*/  BSSY B3, `(.L_x_34) ;  /* 0x0000033000037945 */ /* 0x000fe80003800000 */
[----:B------:R-:W-:Y:S04]  /*0d50*/  BSSY B4, `(.L_x_35) ;  /* 0x000002e000047945 */ /* 0x000fe80003800000 */
[----:B------:R-:W-:Y:S05]  /*0d60*/  @P2 BRA `(.L_x_36) ;  /* 0x0000000000242947 */ /* 0x000fea0003800000 */
[----:B--23--:R-:W1:Y:S01]  /*0d70*/  LDS R3, [UR16+0x34] ;  /* 0x00003410ff037984 */ /* 0x00ce620008000800 */
[----:B----45:R-:W-:-:S05]  /*0d80*/  IMAD.MOV.U32 R4, RZ, RZ, 0x3f000000 ;  /* 0x3f000000ff047424 */ /* 0x030fca00078e00ff */
[----:B-1----:R-:W-:-:S05]  /*0d90*/  LOP3.LUT R3, R3, 0xff000000, R4, 0xb8, !PT ;  /* 0xff00000003037812 */ /* 0x002fca00078eb804 */
[----:B------:R1:W-:Y:S01]  /*0da0*/  STS [UR16+0x34], R3 ;  /* 0x00003403ff007988 */ /* 0x0003e20008000810 */
[----:B------:R-:W-:Y:S05]  /*0db0*/  @P2 BRA `(.L_x_37) ;  /* 0x0000000000182947 */ /* 0x000fea0003800000 */
[----:B-1----:R-:W1:Y:S01]  /*0dc0*/  LDS R3, [UR16+0x38] ;  /* 0x00003810ff037984 */ /* 0x002e620008000800 */
[----:B------:R-:W-:-:S05]  /*0dd0*/  IMAD.MOV.U32 R4, RZ, RZ, 0x3f ;  /* 0x0000003fff047424 */ /* 0x000fca00078e00ff */
[----:B-1----:R-:W-:-:S05]  /*0de0*/  LOP3.LUT R3, R3, 0xff, R4, 0xb8, !PT ;  /* 0x000000ff03037812 */ /* 0x002fca00078eb804 */
[----:B------:R1:W-:Y:S02]  /*0df0*/  STS [UR16+0x38], R3 ;  /* 0x00003803ff007988 */ /* 0x0003e40008000810 */
.L_x_36:
[----:B------:R-:W-:Y:S05]  /*0e00*/  @P2 BRA `(.L_x_38) ;  /* 0x00000000000c2947 */ /* 0x000fea0003800000 */
[----:B------:R1:W-:Y:S02]  /*0e10*/  STS [UR16+0x20], R6 ;  /* 0x00002006ff007988 */ /* 0x0003e40008000810 */
.L_x_37:
[----:B------:R-:W-:Y:S05]  /*0e20*/  @P2 BRA `(.L_x_39) ;  /* 0x0000000000242947 */ /* 0x000fea0003800000 */
[----:B------:R1:W-:Y:S02]  /*0e30*/  STS [UR16+0x24], R2 ;  /* 0x00002402ff007988 */ /* 0x0003e40008000810 */
.L_x_38:
[----:B------:R-:W-:Y:S05]  /*0e40*/  @P2 BRA `(.L_x_40) ;  /* 0x00000000002c2947 */ /* 0x000fea0003800000 */
[----:B-1----:R-:W1:Y:S01]  /*0e50*/  LDS R2, [UR16+0x1c] ;  /* 0x00001c10ff027984 */ /* 0x002e620008000800 */
[----:B------:R-:W4:Y:S02]  /*0e60*/  LDC.64 R10, c[0x0][0x248] ;  /* 0x00009200ff0a7b82 */ /* 0x000f240000000a00 */
[--C-:B----4-:R-:W-:Y:S02]  /*0e70*/  SHF.R.U32.HI R5, RZ, 0x4, R11.reuse ;  /* 0x00000004ff057819 */ /* 0x110fe4000001160b */
[----:B--23--:R-:W-:-:S05]  /*0e80*/  SHF.R.U64 R3, R10, 0x4, R11 ;  /* 0x000000040a037819 */ /* 0x00cfca000000120b */
[----:B------:R2:W-:Y:S01]  /*0e90*/  STS [UR16+0xc], R3 ;  /* 0x00000c03ff007988 */ /* 0x0005e20008000810 */
[----:B-1----:R-:W-:-:S05]  /*0ea0*/  LOP3.LUT R2, R2, 0xf, R5, 0xb8, !PT ;  /* 0x0000000f02027812 */ /* 0x002fca00078eb805 */
[----:B------:R2:W-:Y:S02]  /*0eb0*/  STS [UR16+0x1c], R2 ;  /* 0x00001c02ff007988 */ /* 0x0005e40008000810 */
.L_x_39:
[----:B------:R-:W-:Y:S05]  /*0ec0*/  @P2 BRA `(.L_x_41) ;  /* 0x00000000001c2947 */ /* 0x000fea0003800000 */
[----:B--2---:R-:W2:Y:S02]  /*0ed0*/  LDS R2, [UR16+0x34] ;  /* 0x00003410ff027984 */ /* 0x004ea40008000800 */
[----:B--2---:R-:W-:-:S05]  /*0ee0*/  LOP3.LUT R2, R2, 0x7, RZ, 0xb8, !PT ;  /* 0x0000000702027812 */ /* 0x004fca00078eb8ff */
[----:B------:R2:W-:Y:S02]  /*0ef0*/  STS [UR16+0x34], R2 ;  /* 0x00003402ff007988 */ /* 0x0005e40008000810 */
.L_x_40:
[----:B------:R-:W-:Y:S05]  /*0f00*/  @P2 BRA `(.L_x_42) ;  /* 0x00000000001c2947 */ /* 0x000fea0003800000 */
[----:B-12---:R-:W1:Y:S02]  /*0f10*/  LDS R2, [UR16+0x34] ;  /* 0x00003410ff027984 */ /* 0x006e640008000800 */
[----:B-1----:R-:W-:-:S05]  /*0f20*/  LOP3.LUT R2, R2, 0x38, RZ, 0xb8, !PT ;  /* 0x0000003802027812 */ /* 0x002fca00078eb8ff */
[----:B------:R1:W-:Y:S02]  /*0f30*/  STS [UR16+0x34], R2 ;  /* 0x00003402ff007988 */ /* 0x0003e40008000810 */
.L_x_41:
[----:B------:R-:W-:Y:S05]  /*0f40*/  @P2 BRA `(.L_x_43) ;  /* 0x00000000001c2947 */ /* 0x000fea0003800000 */
[----:B-12---:R-:W1:Y:S02]  /*0f50*/  LDS R2, [UR16+0x8] ;  /* 0x00000810ff027984 */ /* 0x006e640008000800 */
[----:B-1----:R-:W-:-:S05]  /*0f60*/  LOP3.LUT R2, R2, 0x780, RZ, 0xb8, !PT ;  /* 0x0000078002027812 */ /* 0x002fca00078eb8ff */
[----:B------:R1:W-:Y:S02]  /*0f70*/  STS [UR16+0x8], R2 ;  /* 0x00000802ff007988 */ /* 0x0003e40008000810 */
.L_x_42:
[----:B------:R-:W-:Y:S05]  /*0f80*/  @P2 BRA `(.L_x_44) ;  /* 0x0000000000282947 */ /* 0x000fea0003800000 */
[----:B-12---:R-:W1:Y:S02]  /*0f90*/  LDS R2, [UR16+0x8] ;  /* 0x00000810ff027984 */ /* 0x006e640008000800 */
[----:B-1----:R-:W-:-:S05]  /*0fa0*/  LOP3.LUT R2, R2, 0x1800, RZ, 0xb8, !PT ;  /* 0x0000180002027812 */ /* 0x002fca00078eb8ff */
[----:B------:R1:W-:Y:S02]  /*0fb0*/  STS [UR16+0x8], R2 ;  /* 0x00000802ff007988 */ /* 0x0003e40008000810 */
.L_x_43:
[----:B------:R-:W-:Y:S05]  /*0fc0*/  @P2 BREAK B4 ;  /* 0x0000000000042942 */ /* 0x000fea0003800000 */
[----:B------:R-:W-:Y:S05]  /*0fd0*/  @P2 BRA `(.L_x_45) ;  /* 0x0000000000242947 */ /* 0x000fea0003800000 */
[----:B-12---:R-:W1:Y:S01]  /*0fe0*/  LDS R2, [UR16+0x8] ;  /* 0x00000810ff027984 */ /* 0x006e620008000800 */
[----:B---3--:R-:W-:-:S05]  /*0ff0*/  IMAD.MOV.U32 R3, RZ, RZ, 0x6000 ;  /* 0x00006000ff037424 */ /* 0x008fca00078e00ff */
[----:B-1----:R-:W-:-:S04]  /*1000*/  LOP3.LUT R2, R2, 0x4000, R3, 0xd8, !PT ;  /* 0x0000400002027812 */ /* 0x002fc800078ed803 */
[----:B------:R-:W-:-:S05]  /*1010*/  LOP3.LUT R2, R2, 0x400000, RZ, 0xb8, !PT ;  /* 0x0040000002027812 */ /* 0x000fca00078eb8ff */
[----:B------:R1:W-:Y:S02]  /*1020*/  STS [UR16+0x8], R2 ;  /* 0x00000802ff007988 */ /* 0x0003e40008000810 */
.L_x_44:
[----:B------:R-:W-:Y:S05]  /*1030*/  BSYNC B4 ;  /* 0x0000000000047941 */ /* 0x000fea0003800000 */
.L_x_35:
[----:B-12---:R-:W1:Y:S02]  /*1040*/  @!P2 LDS R2, [UR16+0x8] ;  /* 0x00000810ff02a984 */ /* 0x006e640008000800 */
[----:B-1----:R-:W-:-:S05]  /*1050*/  @!P2 LOP3.LUT R2, R2, 0x8000, RZ, 0xb8, !PT ;  /* 0x000080000202a812 */ /* 0x002fca00078eb8ff */
[----:B------:R1:W-:Y:S02]  /*1060*/  @!P2 STS [UR16+0x8], R2 ;  /* 0x00000802ff00a988 */ /* 0x0003e40008000810 */
.L_x_45:
[----:B------:R-:W-:Y:S05]  /*1070*/  BSYNC B3 ;  /* 0x0000000000037941 */ /* 0x000fea0003800000 */
.L_x_34:
[----:B------:R-:W-:Y:S05]  /*1080*/  WARPSYNC.ALL ;  /* 0x0000000000007948 */ /* 0x000fea0003800000 */
[----:B------:R-:W-:Y:S01]  /*1090*/  UIADD3 UR5, UR5, 0x100, URZ ;  /* 0x0000010005057890 */ /* 0x000fe2000fffe03f */
[----:B------:R-:W-:Y:S02]  /*10a0*/  ISETP.GE.AND P1, PT, R9, 0x1, PT ;  /* 0x000000010900780c */ /* 0x000fe40003f26270 */
[----:B------:R-:W-:Y:S02]  /*10b0*/  CS2R R24, SRZ ;  /* 0x0000000000187805 */ /* 0x000fe4000001ff00 */
[----:B------:R-:W-:Y:S01]  /*10c0*/  CS2R R26, SRZ ;  /* 0x00000000001a7805 */ /* 0x000fe2000001ff00 */
[----:B------:R-:W-:Y:S01]  /*10d0*/  UIADD3 UR28, UP0, UR5, UR28, URZ ;  /* 0x0000001c051c7290 */ /* 0x000fe2000ff1e03f */
[----:B------:R-:W-:-:S02]  /*10e0*/  CS2R R28, SRZ ;  /* 0x00000000001c7805 */ /* 0x000fc4000001ff00 */
[----:B------:R-:W-:Y:S01]  /*10f0*/  CS2R R30, SRZ ;  /* 0x00000000001e7805 */ /* 0x000fe2000001ff00 */
[----:B------:R-:W-:Y:S01]  /*1100*/  IMAD.MOV.U32 R32, RZ, RZ, RZ ;  /* 0x000000ffff207224 */ /* 0x000fe200078e00ff */
[----:B------:R-:W-:Y:S01]  /*1110*/  ULEA.HI.X.SX32 UR29, UR5, UR29, 0x1, UP0 ;  /* 0x0000001d051d7291 */ /* 0x000fe200080f0e3f */
[----:B------:R-:W-:Y:S11]  /*1120*/  @P0 BRA `(.L_x_46) ;  /* 0x0000000000280947 */ /* 0x000ff60003800000 */
[----:B-12---:R-:W4:Y:S01]  /*1130*/  S2R R2, SR_LANEID ;  /* 0x0000000000027919 */ /* 0x006f220000000000 */
[----:B------:R-:W-:Y:S05]  /*1140*/  WARPSYNC.ALL ;  /* 0x0000000000007948 */ /* 0x000fea0003800000 */
[----:B----45:R-:W-:-:S05]  /*1150*/  IMAD.SHL.U32 R4, R2, 0x4, RZ ;  /* 0x0000000402047824 */ /* 0x030fca00078e00ff */
[----:B------:R-:W1:Y:S01]  /*1160*/  LDS R5, [R4+UR16] ;  /* 0x0000001004057984 */ /* 0x000e620008000800 */
[----:B------:R-:W-:-:S05]  /*1170*/  IADD3 R2, P3, R4, UR28, RZ ;  /* 0x0000001c04027c10 */ /* 0x000fca000ff7e0ff */
[----:B---3--:R-:W-:-:S05]  /*1180*/  IMAD.X R3, RZ, RZ, UR29, P3 ;  /* 0x0000001dff037e24 */ /* 0x008fca00098e06ff */
[----:B-1----:R1:W2:Y:S01]  /*1190*/  ATOMG.E.EXCH.STRONG.GPU PT, RZ, [R2], R5 ;  /* 0x0000000502ff73a8 */ /* 0x0022a200041ee100 */
[----:B------:R-:W-:-:S04]  /*11a0*/  DEPBAR {5,4,3,2,1,0} ;  /* 0x0000003f0000791a */ /* 0x000fc80000000000 */
[----:B------:R1:W-:Y:S01]  /*11b0*/  UTMACCTL.IV [UR28] ;  /* 0x000000001c0079b9 */ /* 0x0003e20008000000 */
[----:B------:R-:W-:Y:S01]  /*11c0*/  NOP ;  /* 0x0000000000007918 */ /* 0x000fe20000000000 */
.L_x_46:
[----:B------:R-:W-:Y:S05]  /*11d0*/  @P0 BRA `(.L_x_47) ;  /* 0x00000000000c0947 */ /* 0x000fea0003800000 */
[----:B------:R0:W-:Y:S01]  /*11e0*/  UTMACMDFLUSH ;  /* 0x00000000000079b7 */ /* 0x0001e20000000000 */
[----:B------:R-:W-:Y:S05]  /*11f0*/  @P0 BRA `(.L_x_47) ;  /* 0x0000000000040947 */ /* 0x000fea0003800000 */
[----:B------:R-:W-:-:S04]  /*1200*/  DEPBAR.LE SB0, 0x0 ;  /* 0x000080000000791a */ /* 0x000fc80000000000 */
.L_x_47:
[----:B------:R-:W-:Y:S05]  /*1210*/  WARPSYNC.ALL ;  /* 0x0000000000007948 */ /* 0x000fea0003800000 */
[----:B--2---:R-:W-:Y:S01]  /*1220*/  BAR.SYNC.DEFER_BLOCKING 0x0 ;  /* 0x0000000000007b1d */ /* 0x004fe20000010000 */
[----:B------:R-:W-:Y:S01]  /*1230*/  USHF.L.U32 UR15, UR30, 0x6, URZ ;  /* 0x000000061e0f7899 */ /* 0x000fe2000800063f */
[----:B------:R-:W-:Y:S01]  /*1240*/  IMAD.MOV.U32 R33, RZ, RZ, RZ ;  /* 0x000000ffff217224 */ /* 0x000fe200078e00ff */
[----:B------:R-:W-:Y:S02]  /*1250*/  CS2R R34, SRZ ;  /* 0x0000000000227805 */ /* 0x000fe4000001ff00 */
[----:B------:R-:W-:-:S02]  /*1260*/  CS2R R36, SRZ ;  /* 0x0000000000247805 */ /* 0x000fc4000001ff00 */
[----:B------:R-:W-:Y:S01]  /*1270*/  CS2R R38, SRZ ;  /* 0x0000000000267805 */ /* 0x000fe2000001ff00 */
[----:B------:R-:W-:Y:S01]  /*1280*/  VOTEU.ALL UP0, P2 ;  /* 0x00000000003f7886 */ /* 0x000fe20001000000 */
[----:B------:R-:W-:Y:S01]  /*1290*/  UMOV UR6, 0x1 ;  /* 0x0000000100067882 */ /* 0x000fe20000000000 */
[----:B------:R-:W-:Y:S01]  /*12a0*/  VOTEU.ALL UP1, P2 ;  /* 0x00000000003f7886 */ /* 0x000fe20001020000 */
[----:B------:R-:W-:Y:S01]  /*12b0*/  VOTEU.ALL UP2, P2 ;  /* 0x00000000003f7886 */ /* 0x000fe20001040000 */
[----:B------:R-:W-:Y:S01]  /*12c0*/  CS2R R40, SRZ ;  /* 0x0000000000287805 */ /* 0x000fe2000001ff00 */
[----:B------:R-:W-:-:S04]  /*12d0*/  @!UP0 UIADD3 UR8, -UR6, 0x100000, URZ ;  /* 0x0010000006088890 */ /* 0x000fc8000fffe13f */
[----:B------:R-:W-:Y:S02]  /*12e0*/  @!UP0 USHF.L.U32 UR9, UR8, 0xb, URZ ;  /* 0x0000000b08098899 */ /* 0x000fe4000800063f */
[----:B------:R-:W-:Y:S01]  /*12f0*/  @!UP0 USHF.L.U32 UR8, UR8, 0x1, URZ ;  /* 0x0000000108088899 */ /* 0x000fe2000800063f */
        /* <DEDUP_REMOVED lines=9> */
[----:B------:R-:W-:Y:S01]  /*1390*/  VOTEU.ALL UP0, P2 ;  /* 0x00000000003f7886 */ /* 0x000fe20001000000 */
[----:B------:R-:W-:Y:S02]  /*13a0*/  CS2R R48, SRZ ;  /* 0x0000000000307805 */ /* 0x000fe4000001ff00 */
[----:B------:R-:W-:Y:S02]  /*13b0*/  CS2R R50, SRZ ;  /* 0x0000000000327805 */ /* 0x000fe4000001ff00 */
[----:B------:R-:W-:Y:S02]  /*13c0*/  CS2R R52, SRZ ;  /* 0x0000000000347805 */ /* 0x000fe4000001ff00 */
[----:B------:R-:W-:Y:S01]  /*13d0*/  CS2R R54, SRZ ;  /* 0x0000000000367805 */ /* 0x000fe2000001ff00 */
[----:B------:R-:W2:Y:S02]  /*13e0*/  FENCE.VIEW.ASYNC.S ;  /* 0x00000000000073c6 */ /* 0x000ea40000000000 */
[----:B--2---:R-:W2:Y:S02]  /*13f0*/  @!UP0 SYNCS.EXCH.64 URZ, [UR16+0xc000], UR8 ;  /* 0x00c00008103f85b2 */ /* 0x004ea40008000100 */
[----:B--2---:R-:W-:Y:S06]  /*1400*/  BAR.SYNC.DEFER_BLOCKING 0x0 ;  /* 0x0000000000007b1d */ /* 0x004fec0000010000 */
[----:B------:R2:W4:Y:S02]  /*1410*/  @!UP1 SYNCS.EXCH.64 URZ, [UR16+0xc008], UR10 ;  /* 0x00c0080a103f95b2 */ /* 0x0005240008000100 */
[----:B----4-:R-:W-:Y:S01]  /*1420*/  BAR.SYNC.DEFER_BLOCKING 0x0 ;  /* 0x0000000000007b1d */ /* 0x010fe20000010000 */
[----:B--2---:R-:W-:-:S05]  /*1430*/  USHF.L.U32 UR11, UR31, 0x6, URZ ;  /* 0x000000061f0b7899 */ /* 0x004fca000800063f */
[----:B------:R2:W4:Y:S01]  /*1440*/  @!UP2 SYNCS.EXCH.64 URZ, [UR16+0xc010], UR6 ;  /* 0x00c01006103fa5b2 */ /* 0x0005220008000100 */
[----:B------:R-:W-:Y:S06]  /*1450*/  @!P1 BRA `(.L_x_48) ;  /* 0x0000000400449947 */ /* 0x000fec0003800000 */
[----:B------:R-:W-:Y:S02]  /*1460*/  CS2R R24, SRZ ;  /* 0x0000000000187805 */ /* 0x000fe4000001ff00 */
[----:B------:R-:W-:Y:S02]  /*1470*/  CS2R R26, SRZ ;  /* 0x00000000001a7805 */ /* 0x000fe4000001ff00 */
[----:B------:R-:W-:Y:S02]  /*1480*/  CS2R R28, SRZ ;  /* 0x00000000001c7805 */ /* 0x000fe4000001ff00 */
[----:B------:R-:W-:Y:S02]  /*1490*/  CS2R R30, SRZ ;  /* 0x00000000001e7805 */ /* 0x000fe4000001ff00 */
[----:B------:R-:W-:Y:S02]  /*14a0*/  CS2R R32, SRZ ;  /* 0x0000000000207805 */ /* 0x000fe4000001ff00 */
[----:B------:R-:W-:-:S02]  /*14b0*/  CS2R R34, SRZ ;  /* 0x0000000000227805 */ /* 0x000fc4000001ff00 */
        /* <DEDUP_REMOVED lines=9> */
[----:B------:R-:W-:Y:S01]  /*1550*/  CS2R R54, SRZ ;  /* 0x0000000000367805 */ /* 0x000fe2000001ff00 */
[----:B------:R-:W-:Y:S01]  /*1560*/  UMOV UR5, URZ ;  /* 0x0000003f00057c82 */ /* 0x000fe20008000000 */
[----:B------:R-:W-:-:S05]  /*1570*/  UMOV UR10, URZ ;  /* 0x0000003f000a7c82 */ /* 0x000fca0008000000 */
.L_x_50:
[----:B----4-:R-:W-:Y:S01]  /*1580*/  BAR.SYNC.DEFER_BLOCKING 0x0 ;  /* 0x0000000000007b1d */ /* 0x010fe20000010000 */
[----:B------:R-:W-:Y:S01]  /*1590*/  ULEA UR17, UR5, UR16, 0x3 ;  /* 0x0000001005117291 */ /* 0x000fe2000f8e183f */
[----:B-1----:R-:W-:Y:S01]  /*15a0*/  @!P2 IMAD.MOV.U32 R2, RZ, RZ, 0x4000 ;  /* 0x00004000ff02a424 */ /* 0x002fe200078e00ff */
[----:B------:R-:W-:Y:S01]  /*15b0*/  ELECT P0, URZ, PT ;  /* 0x00000000003f782f */ /* 0x000fe20003800000 */
[----:B------:R-:W-:-:S03]  /*15c0*/  ULEA UR8, UR5, UR16, 0xd ;  /* 0x0000001005087291 */ /* 0x000fc6000f8e683f */
[----:B------:R-:W-:Y:S02]  /*15d0*/  ISETP.LT.U32.AND P0, PT, R7, 0x20, P0 ;  /* 0x000000200700780c */ /* 0x000fe40000701070 */
[----:B------:R-:W-:Y:S01]  /*15e0*/  ELECT P1, URZ, PT ;  /* 0x00000000003f782f */ /* 0x000fe20003820000 */
[----:B------:R-:W-:-:S03]  /*15f0*/  UIADD3 UR12, UR8, 0x6000, URZ ;  /* 0x00006000080c7890 */ /* 0x000fc6000fffe03f */
[----:B------:R-:W-:Y:S01]  /*1600*/  ISETP.LT.U32.AND P1, PT, R7, 0x20, P1 ;  /* 0x000000200700780c */ /* 0x000fe20000f21070 */
[----:B------:R-:W-:-:S06]  /*1610*/  UMOV UR14, UR10 ;  /* 0x0000000a000e7c82 */ /* 0x000fcc0008000000 */
[----:B------:R-:W-:Y:S01]  /*1620*/  VOTEU.ANY UP0, P0 ;  /* 0x00000000003f7886 */ /* 0x000fe20000000100 */
[----:B------:R-:W-:Y:S01]  /*1630*/  VOTEU.ANY UP2, P0 ;  /* 0x00000000003f7886 */ /* 0x000fe20000040100 */
[----:B------:R1:W-:Y:S01]  /*1640*/  @!P2 SYNCS.ARRIVE.TRANS64 RZ, [UR17+0xc000], R2 ;  /* 0x00c00002ffffa9a7 */ /* 0x0003e20008000011 */
[----:B------:R4:W-:Y:S06]  /*1650*/  MEMBAR.ALL.CTA ;  /* 0x0000000000007992 */ /* 0x0009ec0000008000 */
[----:B----4-:R-:W4:Y:S01]  /*1660*/  FENCE.VIEW.ASYNC.S ;  /* 0x00000000000073c6 */ /* 0x010f220000000000 */
[----:B------:R-:W-:Y:S01]  /*1670*/  @UP0 UIADD3 UR9, UR17, 0xc000, URZ ;  /* 0x0000c00011090890 */ /* 0x000fe2000fffe03f */
[----:B--2---:R-:W-:Y:S01]  /*1680*/  @UP0 UMOV UR6, UR24 ;  /* 0x0000001800060c82 */ /* 0x004fe20008000000 */
[----:B------:R-:W-:Y:S01]  /*1690*/  @UP0 UMOV UR7, UR25 ;  /* 0x0000001900070c82 */ /* 0x000fe20008000000 */
[----:B----4-:R-:W-:Y:S01]  /*16a0*/  VOTEU.ANY UP1, P1 ;  /* 0x00000000003f7886 */ /* 0x010fe20000820100 */
[----:B------:R-:W-:Y:S01]  /*16b0*/  VOTEU.ANY UP3, P1 ;  /* 0x00000000003f7886 */ /* 0x000fe20000860100 */
[----:B-1----:R-:W-:-:S03]  /*16c0*/  IMAD.U32 R2, RZ, RZ, UR4 ;  /* 0x00000004ff027e24 */ /* 0x002fc6000f8e00ff */
[----:B------:R-:W-:Y:S01]  /*16d0*/  @UP1 UIADD3 UR13, UR17, 0xc000, URZ ;  /* 0x0000c000110d1890 */ /* 0x000fe2000fffe03f */
[----:B------:R-:W-:Y:S01]  /*16e0*/  @UP1 UMOV UR18, UR26 ;  /* 0x0000001a00121c82 */ /* 0x000fe20008000000 */
[----:B------:R-:W-:Y:S01]  /*16f0*/  @UP1 UMOV UR19, UR27 ;  /* 0x0000001b00131c82 */ /* 0x000fe20008000000 */
[----:B------:R-:W-:Y:S01]  /*1700*/  SHF.L.U32 R2, R2, 0x1f, RZ ;  /* 0x0000001f02027819 */ /* 0x000fe200000006ff */
[----:B------:R-:W-:Y:S06]  /*1710*/  BAR.SYNC.DEFER_BLOCKING 0x0 ;  /* 0x0000000000007b1d */ /* 0x000fec0000010000 */
[----:B------:R1:W-:Y:S02]  /*1720*/  @UP2 UTMALDG.2D [UR8], [UR6] ;  /* 0x00000008060025b4 */ /* 0x0003e40008008000 */
[----:B------:R-:W-:Y:S06]  /*1730*/  BAR.SYNC.DEFER_BLOCKING 0x0 ;  /* 0x0000000000007b1d */ /* 0x000fec0000010000 */
[----:B------:R1:W-:Y:S02]  /*1740*/  @UP3 UTMALDG.2D [UR12], [UR18] ;  /* 0x0000000c120035b4 */ /* 0x0003e40008008000 */
[----:B------:R-:W-:Y:S06]  /*1750*/  BAR.SYNC.DEFER_BLOCKING 0x0 ;  /* 0x0000000000007b1d */ /* 0x000fec0000010000 */
[----:B------:R-:W2:Y:S02]  /*1760*/  SYNCS.PHASECHK.TRANS64.TRYWAIT P0, [UR17+0xc000], R2 ;  /* 0x00c00002ff0075a7 */ /* 0x000ea40008000151 */
[----:B-12---:R-:W-:Y:S05]  /*1770*/  @!P0 BRA `(.L_x_49) ;  /* 0x00000004007c8947 */ /* 0x006fea0003800000 */
.L_x_51:
[----:B------:R-:W-:Y:S01]  /*1780*/  USHF.R.U32.HI UR20, URZ, 0x4, UR8 ;  /* 0x000000043f147899 */ /* 0x000fe20008011608 */
[----:B------:R-:W-:Y:S02]  /*1790*/  WARPGROUP.DEPBAR.LE gsb0, 0x0 ;  /* 0x00008000000079c5 */ /* 0x000fe40000010000 */
[----:B------:R-:W-:Y:S01]  /*17a0*/  USHF.R.U32.HI UR22, URZ, 0x4, UR12 ;  /* 0x000000043f167899 */ /* 0x000fe2000801160c */
[----:B------:R-:W-:Y:S01]  /*17b0*/  WARPGROUP.ARRIVE ;  /* 0x00000000000079c5 */ /* 0x000fe20000000000 */
[----:B------:R-:W-:Y:S01]  /*17c0*/  USGXT.U32 UR20, UR20, 0xe ;  /* 0x0000000e1414789a */ /* 0x000fe20008000000 */
[----:B------:R-:W1:Y:S01]  /*17d0*/  LDC R2, c[0x0][0x230] ;  /* 0x00008c00ff027b82 */ /* 0x000e620000000800 */
[----:B------:R-:W-:Y:S01]  /*17e0*/  USGXT.U32 UR22, UR22, 0xe ;  /* 0x0000000e1616789a */ /* 0x000fe20008000000 */
[----:B------:R-:W-:Y:S01]  /*17f0*/  UMOV UR21, 0x40000040 ;  /* 0x4000004000157882 */ /* 0x000fe20000000000 */
[----:B------:R-:W-:Y:S01]  /*1800*/  UMOV UR23, 0x40000040 ;  /* 0x4000004000177882 */ /* 0x000fe20000000000 */
[----:B------:R-:W-:Y:S01]  /*1810*/  UMOV UR6, URZ ;  /* 0x0000003f00067c82 */ /* 0x000fe20008000000 */
[----:B------:R-:W-:Y:S01]  /*1820*/  UMOV UR7, URZ ;  /* 0x0000003f00077c82 */ /* 0x000fe20008000000 */
[----:B------:R-:W-:-:S02]  /*1830*/  UIADD3 UR10, UR10, 0x80, URZ ;  /* 0x000000800a0a7890 */ /* 0x000fc4000fffe03f */
[----:B------:R-:W-:Y:S02]  /*1840*/  UIADD3 UR5, UR5, 0x1, URZ ;  /* 0x0000000105057890 */ /* 0x000fe4000fffe03f */
[----:B------:R-:W-:Y:S01]  /*1850*/  QGMMA.64x64x32.F32.E4M3.E4M3 R24, gdesc[UR20], R24 ;  /* 0x00e00000141879f3 */ /* 0x000fe20008700818 */
[----:B------:R-:W-:Y:S02]  /*1860*/  UIADD3 UR20, UP0, UR20, 0x2, URZ ;  /* 0x0000000214147890 */ /* 0x000fe4000ff1e03f */
[----:B------:R-:W-:Y:S02]  /*1870*/  UIADD3 UR22, UP1, UR22, 0x2, URZ ;  /* 0x0000000216167890 */ /* 0x000fe4000ff3e03f */
[----:B------:R-:W-:Y:S02]  /*1880*/  UIADD3.X UR21, UR6, 0x40000040, URZ, UP0, !UPT ;  /* 0x4000004006157890 */ /* 0x000fe400087fe43f */
[----:B------:R-:W-:Y:S02]  /*1890*/  UIADD3.X UR23, UR7, 0x40000040, URZ, UP1, !UPT ;  /* 0x4000004007177890 */ /* 0x000fe40008ffe43f */
[----:B------:R-:W-:-:S02]  /*18a0*/  UIADD3.64 UR32, UR20, 0x2, URZ ;  /* 0x0000000214207897 */ /* 0x000fc4000fffe03f */
[----:B------:R-:W-:Y:S02]  /*18b0*/  UIADD3.64 UR34, UR22, 0x2, URZ ;  /* 0x0000000216227897 */ /* 0x000fe4000fffe03f */
[----:B------:R-:W-:Y:S01]  /*18c0*/  UISETP.NE.U32.AND UP0, UPT, UR5, 0x3, UPT ;  /* 0x000000030500788c */ /* 0x000fe2000bf05070 */
[----:B-1----:R-:W-:-:S03]  /*18d0*/  ISETP.LE.AND P0, PT, R2, UR10, PT ;  /* 0x0000000a02007c0c */ /* 0x002fc6000bf03270 */
[----:B------:R-:W-:Y:S02]  /*18e0*/  USEL UR6, URZ, 0x1, UP0 ;  /* 0x000000013f067887 */ /* 0x000fe40008000000 */
[----:B------:R-:W-:Y:S02]  /*18f0*/  USEL UR5, UR5, URZ, UP0 ;  /* 0x0000003f05057287 */ /* 0x000fe40008000000 */
[----:B------:R-:W-:Y:S01]  /*1900*/  ULOP3.LUT UR4, UR4, UR6, URZ, 0x3c, !UPT ;  /* 0x0000000604047292 */ /* 0x000fe2000f8e3c3f */
[----:B------:R-:W-:Y:S01]  /*1910*/  QGMMA.64x64x32.F32.E4M3.E4M3 R24, gdesc[UR20], R24 ;  /* 0x00e00000141879f3 */ /* 0x000fe20008700818 */
[----:B------:R-:W-:Y:S02]  /*1920*/  UIADD3.64 UR20, UR20, 0x4, URZ ;  /* 0x0000000414147897 */ /* 0x000fe4000fffe03f */
[----:B------:R-:W-:Y:S01]  /*1930*/  UIADD3.64 UR22, UR22, 0x4, URZ ;  /* 0x0000000416167897 */ /* 0x000fe2000fffe03f */
[----:B------:R-:W-:Y:S08]  /*1940*/  QGMMA.64x64x32.F32.E4M3.E4M3 R24, gdesc[UR32], R24 ;  /* 0x00e00000201879f3 */ /* 0x000ff00008700818 */
[----:B------:R-:W-:Y:S01]  /*1950*/  QGMMA.64x64x32.F32.E4M3.E4M3 R24, gdesc[UR20], R24, gsb0 ;  /* 0x00e00000141879f3 */ /* 0x000fe20008000818 */
[----:B------:R-:W-:Y:S05]  /*1960*/  @!P0 BRA `(.L_x_50) ;  /* 0xfffffffc00048947 */ /* 0x000fea000383ffff */
.L_x_48:
[----:B------:R-:W-:Y:S02]  /*1970*/  WARPGROUP.DEPBAR.LE gsb0, 0x0 ;  /* 0x00008000000079c5 */ /* 0x000fe40000010000 */
[----:B----4-:R-:W-:Y:S01]  /*1980*/  BAR.SYNC.DEFER_BLOCKING 0x0 ;  /* 0x0000000000007b1d */ /* 0x010fe20000010000 */
[C---:B-1----:R-:W-:Y:S01]  /*1990*/  IMAD.SHL.U32 R2, R0.reuse, 0x20, RZ ;  /* 0x0000002000027824 */ /* 0x042fe200078e00ff */
[----:B------:R-:W-:Y:S01]  /*19a0*/  ELECT P0, URZ, PT ;  /* 0x00000000003f782f */ /* 0x000fe20003800000 */
[C---:B---3--:R-:W-:Y:S01]  /*19b0*/  IMAD.SHL.U32 R3, R0.reuse, 0x10, RZ ;  /* 0x0000001000037824 */ /* 0x048fe200078e00ff */
[----:B------:R-:W-:Y:S01]  /*19c0*/  F2FP.SATFINITE.E4M3.F32.PACK_AB_MERGE_C R24, R25, R24, RZ ;  /* 0x000000181918723e */ /* 0x000fe200048070ff */
[----:B------:R-:W-:Y:S01]  /*19d0*/  IMAD.SHL.U32 R0, R0, 0x2, RZ ;  /* 0x0000000200007824 */ /* 0x000fe200078e00ff */
[----:B------:R-:W-:Y:S01]  /*19e0*/  LOP3.LUT R2, R2, 0xc00, RZ, 0xc0, !PT ;  /* 0x00000c0002027812 */ /* 0x000fe200078ec0ff */
[----:B------:R-:W-:Y:S01]  /*19f0*/  UMOV UR17, UR15 ;  /* 0x0000000f00117c82 */ /* 0x000fe20008000000 */
[----:B------:R-:W-:Y:S01]  /*1a00*/  F2FP.SATFINITE.E4M3.F32.PACK_AB_MERGE_C R26, R27, R26, RZ ;  /* 0x0000001a1b1a723e */ /* 0x000fe200048070ff */
[----:B------:R-:W-:Y:S01]  /*1a10*/  UMOV UR18, UR11 ;  /* 0x0000000b00127c82 */ /* 0x000fe20008000000 */
[----:B------:R-:W-:-:S02]  /*1a20*/  LOP3.LUT R3, R2, 0x1c0, R3, 0xf8, !PT ;  /* 0x000001c002037812 */ /* 0x000fc400078ef803 */
[----:B------:R-:W-:Y:S02]  /*1a30*/  F2FP.SATFINITE.E4M3.F32.PACK_AB_MERGE_C R28, R29, R28, RZ ;  /* 0x0000001c1d1c723e */ /* 0x000fe400048070ff */
[----:B------:R-:W-:Y:S02]  /*1a40*/  LOP3.LUT R3, R3, 0x36, R0, 0xf8, !PT ;  /* 0x0000003603037812 */ /* 0x000fe400078ef800 */
[----:B------:R-:W-:Y:S02]  /*1a50*/  F2FP.SATFINITE.E4M3.F32.PACK_AB_MERGE_C R30, R31, R30, RZ ;  /* 0x0000001e1f1e723e */ /* 0x000fe400048070ff */
[----:B------:R-:W-:Y:S02]  /*1a60*/  F2FP.SATFINITE.E4M3.F32.PACK_AB_MERGE_C R32, R33, R32, RZ ;  /* 0x000000202120723e */ /* 0x000fe400048070ff */
[----:B------:R-:W-:Y:S02]  /*1a70*/  F2FP.SATFINITE.E4M3.F32.PACK_AB_MERGE_C R34, R35, R34, RZ ;  /* 0x000000222322723e */ /* 0x000fe400048070ff */
[----:B------:R-:W-:Y:S01]  /*1a80*/  F2FP.SATFINITE.E4M3.F32.PACK_AB_MERGE_C R36, R37, R36, RZ ;  /* 0x000000242524723e */ /* 0x000fe200048070ff */
[----:B------:R-:W1:Y:S02]  /*1a90*/  @!P2 SYNCS.CCTL.IV [UR16+0xc000] ;  /* 0x00c00000ff00a9b1 */ /* 0x000e640008000010 */
[----:B-1----:R-:W-:Y:S01]  /*1aa0*/  BAR.SYNC.DEFER_BLOCKING 0x0 ;  /* 0x0000000000007b1d */ /* 0x002fe20000010000 */
[----:B------:R-:W-:-:S02]  /*1ab0*/  F2FP.SATFINITE.E4M3.F32.PACK_AB_MERGE_C R38, R39, R38, RZ ;  /* 0x000000262726723e */ /* 0x000fc400048070ff */
[----:B------:R-:W-:Y:S02]  /*1ac0*/  ISETP.LT.U32.AND P0, PT, R7, 0x20, P0 ;  /* 0x000000200700780c */ /* 0x000fe40000701070 */
[----:B------:R-:W-:Y:S02]  /*1ad0*/  LOP3.LUT R5, R3, 0x10, RZ, 0x3c, !PT ;  /* 0x0000001003057812 */ /* 0x000fe400078e3cff */
[----:B------:R-:W-:Y:S02]  /*1ae0*/  F2FP.SATFINITE.E4M3.F32.PACK_AB_MERGE_C R40, R41, R40, RZ ;  /* 0x000000282928723e */ /* 0x000fe400048070ff */
[----:B------:R-:W-:Y:S02]  /*1af0*/  F2FP.SATFINITE.E4M3.F32.PACK_AB_MERGE_C R42, R43, R42, RZ ;  /* 0x0000002a2b2a723e */ /* 0x000fe400048070ff */
[----:B------:R-:W-:Y:S02]  /*1b00*/  F2FP.SATFINITE.E4M3.F32.PACK_AB_MERGE_C R44, R45, R44, RZ ;  /* 0x0000002c2d2c723e */ /* 0x000fe400048070ff */
[----:B------:R-:W-:-:S02]  /*1b10*/  F2FP.SATFINITE.E4M3.F32.PACK_AB_MERGE_C R46, R47, R46, RZ ;  /* 0x0000002e2f2e723e */ /* 0x000fc400048070ff */
[----:B------:R-:W-:Y:S01]  /*1b20*/  LOP3.LUT R7, R3, 0x20, RZ, 0x3c, !PT ;  /* 0x0000002003077812 */ /* 0x000fe200078e3cff */
[----:B------:R-:W-:Y:S01]  /*1b30*/  VOTEU.ANY UP0, P0 ;  /* 0x00000000003f7886 */ /* 0x000fe20000000100 */
[----:B------:R-:W-:Y:S01]  /*1b40*/  F2FP.SATFINITE.E4M3.F32.PACK_AB_MERGE_C R48, R49, R48, RZ ;  /* 0x000000303130723e */ /* 0x000fe200048070ff */
[----:B------:R-:W-:Y:S01]  /*1b50*/  VOTEU.ANY UP1, P0 ;  /* 0x00000000003f7886 */ /* 0x000fe20000020100 */
[----:B------:R-:W-:Y:S02]  /*1b60*/  F2FP.SATFINITE.E4M3.F32.PACK_AB_MERGE_C R50, R51, R50, RZ ;  /* 0x000000323332723e */ /* 0x000fe400048070ff */
[----:B------:R-:W-:Y:S01]  /*1b70*/  F2FP.SATFINITE.E4M3.F32.PACK_AB_MERGE_C R52, R53, R52, RZ ;  /* 0x000000343534723e */ /* 0x000fe200048070ff */
[----:B--2---:R-:W-:Y:S01]  /*1b80*/  @UP0 UMOV UR6, UR28 ;  /* 0x0000001c00060c82 */ /* 0x004fe20008000000 */
[----:B------:R-:W-:Y:S01]  /*1b90*/  F2FP.SATFINITE.E4M3.F32.PACK_AB_MERGE_C R54, R55, R54, RZ ;  /* 0x000000363736723e */ /* 0x000fe200048070ff */
[----:B------:R-:W1:Y:S02]  /*1ba0*/  @!P2 SYNCS.CCTL.IV [UR16+0xc008] ;  /* 0x00c00800ff00a9b1 */ /* 0x000e640008000010 */
[----:B-1----:R-:W-:Y:S01]  /*1bb0*/  BAR.SYNC.DEFER_BLOCKING 0x0 ;  /* 0x0000000000007b1d */ /* 0x002fe20000010000 */
[----:B------:R-:W-:-:S05]  /*1bc0*/  LOP3.LUT R9, R3, 0x30, RZ, 0x3c, !PT ;  /* 0x0000003003097812 */ /* 0x000fca00078e3cff */
[----:B------:R-:W-:Y:S01]  /*1bd0*/  @UP0 UMOV UR7, UR29 ;  /* 0x0000001d00070c82 */ /* 0x000fe20008000000 */
[----:B------:R-:W1:Y:S02]  /*1be0*/  @!P2 SYNCS.CCTL.IV [UR16+0xc010] ;  /* 0x00c01000ff00a9b1 */ /* 0x000e640008000010 */
[----:B-1----:R-:W-:Y:S04]  /*1bf0*/  STS.U16 [R3+UR16], R24 ;  /* 0x0000001803007988 */ /* 0x002fe80008000410 */
[----:B------:R-:W-:Y:S04]  /*1c00*/  STS.U16 [R3+UR16+0x200], R26 ;  /* 0x0002001a03007988 */ /* 0x000fe80008000410 */
[----:B------:R-:W-:Y:S04]  /*1c10*/  STS.U16 [R3+UR16+0x8], R28 ;  /* 0x0000081c03007988 */ /* 0x000fe80008000410 */
[----:B------:R-:W-:Y:S04]  /*1c20*/  STS.U16 [R3+UR16+0x208], R30 ;  /* 0x0002081e03007988 */ /* 0x000fe80008000410 */
[----:B------:R-:W-:Y:S04]  /*1c30*/  STS.U16 [R5+UR16], R32 ;  /* 0x0000002005007988 */ /* 0x000fe80008000410 */
        /* <DEDUP_REMOVED lines=10> */
[----:B------:R-:W-:Y:S01]  /*1ce0*/  STS.U16 [R9+UR16+0x208], R54 ;  /* 0x0002083609007988 */ /* 0x000fe20008000410 */
[----:B------:R1:W-:Y:S06]  /*1cf0*/  MEMBAR.ALL.CTA ;  /* 0x0000000000007992 */ /* 0x0003ec0000008000 */
[----:B-1----:R-:W1:Y:S02]  /*1d00*/  FENCE.VIEW.ASYNC.S ;  /* 0x00000000000073c6 */ /* 0x002e640000000000 */
[----:B-1----:R-:W-:Y:S06]  /*1d10*/  BAR.SYNC.DEFER_BLOCKING 0x0 ;  /* 0x0000000000007b1d */ /* 0x002fec0000010000 */
[----:B------:R1:W-:Y:S01]  /*1d20*/  @UP1 UTMASTG.2D [UR16], [UR6] ;  /* 0x00000010060013b5 */ /* 0x0003e20008008000 */
[----:B------:R0:W-:Y:S01]  /*1d30*/  UTMACMDFLUSH ;  /* 0x00000000000079b7 */ /* 0x0001e20000000000 */
[----:B------:R-:W-:-:S04]  /*1d40*/  DEPBAR.LE SB0, 0x0 ;  /* 0x000080000000791a */ /* 0x000fc80000000000 */
[----:B------:R-:W-:Y:S06]  /*1d50*/  BAR.SYNC.DEFER_BLOCKING 0x0 ;  /* 0x0000000000007b1d */ /* 0x000fec0000010000 */
[----:B-1----:R-:W-:Y:S05]  /*1d60*/  EXIT ;  /* 0x000000000000794d */ /* 0x002fea0003800000 */
.L_x_49:
[----:B------:R-:W1:Y:S02]  /*1d70*/  SYNCS.PHASECHK.TRANS64.TRYWAIT P0, [UR17+0xc000], R2 ;  /* 0x00c00002ff0075a7 */ /* 0x000e640008000151 */
[----:B-1----:R-:W-:Y:S05]  /*1d80*/  @!P0 BRA `(.L_x_49) ;  /* 0xfffffffc00f88947 */ /* 0x002fea000383ffff */
[----:B------:R-:W-:Y:S05]  /*1d90*/  BRA `(.L_x_51) ;  /* 0xfffffff800787947 */ /* 0x000fea000383ffff */
.L_x_52:
[----:B------:R-:W-:-:S00]  /*1da0*/  BRA `(.L_x_52) ;  /* 0xfffffffc00fc7947 */ /* 0x000fc0000383ffff */
[----:B------:R-:W-:-:S00]  /*1db0*/  NOP ;  /* 0x0000000000007918 */ /* 0x000fc00000000000 */
        /* <DEDUP_REMOVED lines=12> */
.L_x_53:


//--------------------- .nv.shared.gluon_wgmma    --------------------------
	.section	.nv.shared.gluon_wgmma,"aw",@nobits
	.sectionflags	@""
	.align	16
	.zero		1024


//--------------------- .nv.shared.reserved.0     --------------------------
	.section	.nv.shared.reserved.0,"aw",@nobits
	.weak		__nv_reservedSMEM_offset_0_alias
	.size		__nv_reservedSMEM_offset_0_alias, 0, 0
	.other		__nv_reservedSMEM_offset_0_alias,@"STO_CUDA_RESERVED_SHARED STV_DEFAULT"
__nv_reservedSMEM_offset_0_alias:
	.zero		0


//--------------------- .nv.constant0.gluon_wgmma --------------------------
	.section	.nv.constant0.gluon_wgmma,"a",@progbits
	.sectionflags	@""
	.align	4
.nv.constant0.gluon_wgmma:
	.zero		608


//--------------------- SYMBOLS --------------------------

	.type		.nv.reservedSmem.offset0,@object
	.size		.nv.reservedSmem.offset0,0x4
